	.target	sm_90a

	.elftype	@"ET_EXEC"


//--------------------- .note.nv.tkinfo           --------------------------
	.section	.note.nv.tkinfo,"",@"SHT_NOTE"
	.sectionflags	@"SHF_NOTE_NV_TKINFO"
	.tkinfo
        /*0018*/ 	.word	0x00000002
        /*0030*/ 	.string	""
        /*0030*/ 	.string	"ptxas"
        /*0030*/ 	.string	"Cuda compilation tools, release 13.0, V13.0.88"
        /*0030*/ 	.string	"Build cuda_13.0.r13.0/compiler.36424714_0"
        /*0030*/ 	.string	"-arch sm_90a -m 64 "



//--------------------- .note.nv.cuinfo           --------------------------
	.section	.note.nv.cuinfo,"",@"SHT_NOTE"
	.sectionflags	@"SHF_NOTE_NV_CUINFO"
        /*0018*/ 	.short	0x0002
        /*001a*/ 	.short	0x005a
        /*001c*/ 	.short	0x0082
	.zero		2


//--------------------- .nv.info                  --------------------------
	.section	.nv.info,"",@"SHT_CUDA_INFO"
	.align	4


	//----- nvinfo : EIATTR_REGCOUNT
	.align		4
        /*0000*/ 	.byte	0x04, 0x2f
        /*0002*/ 	.short	(.L_12 - .L_11)
	.align		4
.L_11:
        /*0004*/ 	.word	index@(_ZN7cutlass13device_kernelINS_4gemm6kernel13GemmUniversalIN4cute5tupleIJiiiiEEENS1_10collective13CollectiveMmaINS1_37MainloopSm90TmaGmmaWarpSpecializedFP8ILi53ENS5_IJNS4_1CILi1EEESB_SB_EEENS1_35KernelTmaWarpSpecializedCooperativeEEENS5_IJNSA_ILi128EEENSA_ILi8EEENSA_ILi32EEEEEENS_12float_e4m3_tENS5_IJlSB_lEEESJ_SK_NS4_8TiledMMAINS4_8MMA_AtomIJNS4_4SM904GMMA29MMA_64x8x32_F32E4M3E4M3_SS_TNILNSO_7ScaleInE1ELSQ_1EEEEEENS4_6LayoutINS5_IJNSA_ILi2EEESB_SB_EEENS5_IJSB_NSA_ILi0EEESW_EEEEENS5_IJNS4_10UnderscoreESZ_SZ_EEEEENS4_13SM90_TMA_LOADENS4_14ComposedLayoutINS4_7SwizzleILi1ELi4ELi3EEENS4_18smem_ptr_flag_bitsILi8EEENST_INS5_IJSG_SH_EEENS5_IJSH_SB_EEEEEEEvNS4_8identityES12_S1B_vS1C_EENS_8epilogue10collective6detail29Sm90TmaWarpSpecializedAdapterINS1F_15DefaultEpilogueISJ_SK_SK_NS1E_6thread17LinearCombinationISJ_Li1EffLNS1J_9ScaleType4KindE0ELNS_15FloatRoundStyleE2ESJ_EENS1_15EpilogueDefaultEEEEEvvEEEEvNT_6ParamsE)
        /*0008*/ 	.word	0x000000a8


	//----- nvinfo : EIATTR_FRAME_SIZE
	.align		4
.L_12:
        /*000c*/ 	.byte	0x04, 0x11
        /*000e*/ 	.short	(.L_14 - .L_13)
	.align		4
.L_13:
        /*0010*/ 	.word	index@(_ZN7cutlass13device_kernelINS_4gemm6kernel13GemmUniversalIN4cute5tupleIJiiiiEEENS1_10collective13CollectiveMmaINS1_37MainloopSm90TmaGmmaWarpSpecializedFP8ILi53ENS5_IJNS4_1CILi1EEESB_SB_EEENS1_35KernelTmaWarpSpecializedCooperativeEEENS5_IJNSA_ILi128EEENSA_ILi8EEENSA_ILi32EEEEEENS_12float_e4m3_tENS5_IJlSB_lEEESJ_SK_NS4_8TiledMMAINS4_8MMA_AtomIJNS4_4SM904GMMA29MMA_64x8x32_F32E4M3E4M3_SS_TNILNSO_7ScaleInE1ELSQ_1EEEEEENS4_6LayoutINS5_IJNSA_ILi2EEESB_SB_EEENS5_IJSB_NSA_ILi0EEESW_EEEEENS5_IJNS4_10UnderscoreESZ_SZ_EEEEENS4_13SM90_TMA_LOADENS4_14ComposedLayoutINS4_7SwizzleILi1ELi4ELi3EEENS4_18smem_ptr_flag_bitsILi8EEENST_INS5_IJSG_SH_EEENS5_IJSH_SB_EEEEEEEvNS4_8identityES12_S1B_vS1C_EENS_8epilogue10collective6detail29Sm90TmaWarpSpecializedAdapterINS1F_15DefaultEpilogueISJ_SK_SK_NS1E_6thread17LinearCombinationISJ_Li1EffLNS1J_9ScaleType4KindE0ELNS_15FloatRoundStyleE2ESJ_EENS1_15EpilogueDefaultEEEEEvvEEEEvNT_6ParamsE)
        /*0014*/ 	.word	0x00000000


	//----- nvinfo : EIATTR_MIN_STACK_SIZE
	.align		4
.L_14:
        /*0018*/ 	.byte	0x04, 0x12
        /*001a*/ 	.short	(.L_16 - .L_15)
	.align		4
.L_15:
        /*001c*/ 	.word	index@(_ZN7cutlass13device_kernelINS_4gemm6kernel13GemmUniversalIN4cute5tupleIJiiiiEEENS1_10collective13CollectiveMmaINS1_37MainloopSm90TmaGmmaWarpSpecializedFP8ILi53ENS5_IJNS4_1CILi1EEESB_SB_EEENS1_35KernelTmaWarpSpecializedCooperativeEEENS5_IJNSA_ILi128EEENSA_ILi8EEENSA_ILi32EEEEEENS_12float_e4m3_tENS5_IJlSB_lEEESJ_SK_NS4_8TiledMMAINS4_8MMA_AtomIJNS4_4SM904GMMA29MMA_64x8x32_F32E4M3E4M3_SS_TNILNSO_7ScaleInE1ELSQ_1EEEEEENS4_6LayoutINS5_IJNSA_ILi2EEESB_SB_EEENS5_IJSB_NSA_ILi0EEESW_EEEEENS5_IJNS4_10UnderscoreESZ_SZ_EEEEENS4_13SM90_TMA_LOADENS4_14ComposedLayoutINS4_7SwizzleILi1ELi4ELi3EEENS4_18smem_ptr_flag_bitsILi8EEENST_INS5_IJSG_SH_EEENS5_IJSH_SB_EEEEEEEvNS4_8identityES12_S1B_vS1C_EENS_8epilogue10collective6detail29Sm90TmaWarpSpecializedAdapterINS1F_15DefaultEpilogueISJ_SK_SK_NS1E_6thread17LinearCombinationISJ_Li1EffLNS1J_9ScaleType4KindE0ELNS_15FloatRoundStyleE2ESJ_EENS1_15EpilogueDefaultEEEEEvvEEEEvNT_6ParamsE)
        /*0020*/ 	.word	0x00000000
.L_16:


//--------------------- .nv.compat                --------------------------
	.section	.nv.compat,"",@"SHT_CUDA_COMPAT_INFO"
	.align	4
        /*0000*/ 	.byte	0x02, 0x09, 0x01, 0x00, 0x02, 0x02, 0x04, 0x00, 0x02, 0x05, 0x05, 0x00, 0x03, 0x07, 0x01, 0x01
        /*0010*/ 	.byte	0x02, 0x03, 0x01, 0x00, 0x02, 0x06, 0x01, 0x00, 0x04, 0x0b, 0x08, 0x00, 0x00, 0x00, 0x00, 0x00
        /*0020*/ 	.byte	0x00, 0x00, 0x00, 0x00


//--------------------- .nv.info._ZN7cutlass13device_kernelINS_4gemm6kernel13GemmUniversalIN4cute5tupleIJiiiiEEENS1_10collective13CollectiveMmaINS1_37MainloopSm90TmaGmmaWarpSpecializedFP8ILi53ENS5_IJNS4_1CILi1EEESB_SB_EEENS1_35KernelTmaWarpSpecializedCooperativeEEENS5_IJNSA_ILi128EEENSA_ILi8EEENSA_ILi32EEEEEENS_12float_e4m3_tENS5_IJlSB_lEEESJ_SK_NS4_8TiledMMAINS4_8MMA_AtomIJNS4_4SM904GMMA29MMA_64x8x32_F32E4M3E4M3_SS_TNILNSO_7ScaleInE1ELSQ_1EEEEEENS4_6LayoutINS5_IJNSA_ILi2EEESB_SB_EEENS5_IJSB_NSA_ILi0EEESW_EEEEENS5_IJNS4_10UnderscoreESZ_SZ_EEEEENS4_13SM90_TMA_LOADENS4_14ComposedLayoutINS4_7SwizzleILi1ELi4ELi3EEENS4_18smem_ptr_flag_bitsILi8EEENST_INS5_IJSG_SH_EEENS5_IJSH_SB_EEEEEEEvNS4_8identityES12_S1B_vS1C_EENS_8epilogue10collective6detail29Sm90TmaWarpSpecializedAdapterINS1F_15DefaultEpilogueISJ_SK_SK_NS1E_6thread17LinearCombinationISJ_Li1EffLNS1J_9ScaleType4KindE0ELNS_15FloatRoundStyleE2ESJ_EENS1_15EpilogueDefaultEEEEEvvEEEEvNT_6ParamsE --------------------------
	.section	.nv.info._ZN7cutlass13device_kernelINS_4gemm6kernel13GemmUniversalIN4cute5tupleIJiiiiEEENS1_10collective13CollectiveMmaINS1_37MainloopSm90TmaGmmaWarpSpecializedFP8ILi53ENS5_IJNS4_1CILi1EEESB_SB_EEENS1_35KernelTmaWarpSpecializedCooperativeEEENS5_IJNSA_ILi128EEENSA_ILi8EEENSA_ILi32EEEEEENS_12float_e4m3_tENS5_IJlSB_lEEESJ_SK_NS4_8TiledMMAINS4_8MMA_AtomIJNS4_4SM904GMMA29MMA_64x8x32_F32E4M3E4M3_SS_TNILNSO_7ScaleInE1ELSQ_1EEEEEENS4_6LayoutINS5_IJNSA_ILi2EEESB_SB_EEENS5_IJSB_NSA_ILi0EEESW_EEEEENS5_IJNS4_10UnderscoreESZ_SZ_EEEEENS4_13SM90_TMA_LOADENS4_14ComposedLayoutINS4_7SwizzleILi1ELi4ELi3EEENS4_18smem_ptr_flag_bitsILi8EEENST_INS5_IJSG_SH_EEENS5_IJSH_SB_EEEEEEEvNS4_8identityES12_S1B_vS1C_EENS_8epilogue10collective6detail29Sm90TmaWarpSpecializedAdapterINS1F_15DefaultEpilogueISJ_SK_SK_NS1E_6thread17LinearCombinationISJ_Li1EffLNS1J_9ScaleType4KindE0ELNS_15FloatRoundStyleE2ESJ_EENS1_15EpilogueDefaultEEEEEvvEEEEvNT_6ParamsE,"",@"SHT_CUDA_INFO"
	.sectionflags	@""
	.align	4


	//----- nvinfo : EIATTR_CUDA_API_VERSION
	.align		4
        /*0000*/ 	.byte	0x04, 0x37
        /*0002*/ 	.short	(.L_18 - .L_17)
.L_17:
        /*0004*/ 	.word	0x00000082


	//----- nvinfo : EIATTR_KPARAM_INFO
	.align		4
.L_18:
        /*0008*/ 	.byte	0x04, 0x17
        /*000a*/ 	.short	(.L_20 - .L_19)
.L_19:
        /*000c*/ 	.word	0x00000000
        /*0010*/ 	.short	0x0000
        /*0012*/ 	.short	0x0070
        /*0014*/ 	.byte	0x00, 0xf0, 0x01, 0x10


	//----- nvinfo : EIATTR_SPARSE_MMA_MASK
	.align		4
.L_20:
        /*0018*/ 	.byte	0x03, 0x50
        /*001a*/ 	.short	0x0000


	//----- nvinfo : EIATTR_MAXREG_COUNT
	.align		4
        /*001c*/ 	.byte	0x03, 0x1b
        /*001e*/ 	.short	0x00a8


	//----- nvinfo : EIATTR_NUM_BARRIERS
	.align		4
        /*0020*/ 	.byte	0x02, 0x4c
        /*0022*/ 	.byte	0x01
	.zero		1


	//----- nvinfo : EIATTR_MERCURY_ISA_VERSION
	.align		4
        /*0024*/ 	.byte	0x03, 0x5f
        /*0026*/ 	.short	0x0101


	//----- nvinfo : EIATTR_INT_WARP_WIDE_INSTR_OFFSETS
	.align		4
        /*0028*/ 	.byte	0x04, 0x31
        /*002a*/ 	.short	(.L_22 - .L_21)


	//   ....[0]....
.L_21:
        /*002c*/ 	.word	0x000009f0


	//   ....[1]....
        /*0030*/ 	.word	0x00000a00


	//   ....[2]....
        /*0034*/ 	.word	0x00000b20


	//----- nvinfo : EIATTR_COOP_GROUP_MASK_REGIDS
	.align		4
.L_22:
        /*0038*/ 	.byte	0x04, 0x29
        /*003a*/ 	.short	(.L_24 - .L_23)


	//   ....[0]....
.L_23:
        /*003c*/ 	.word	0xffffffff


	//   ....[1]....
        /*0040*/ 	.word	0xffffffff


	//   ....[2]....
        /*0044*/ 	.word	0xffffffff


	//   ....[3]....
        /*0048*/ 	.word	0xffffffff


	//   ....[4]....
        /*004c*/ 	.word	0xffffffff


	//----- nvinfo : EIATTR_COOP_GROUP_INSTR_OFFSETS
	.align		4
.L_24:
        /*0050*/ 	.byte	0x04, 0x28
        /*0052*/ 	.short	(.L_26 - .L_25)


	//   ....[0]....
.L_25:
        /*0054*/ 	.word	0x00000060


	//   ....[1]....
        /*0058*/ 	.word	0x00000070


	//   ....[2]....
        /*005c*/ 	.word	0x00000130


	//   ....[3]....
        /*0060*/ 	.word	0x00000910


	//   ....[4]....
        /*0064*/ 	.word	0x000017f0


	//----- nvinfo : EIATTR_REG_RECONFIG
	.align		4
.L_26:
        /*0068*/ 	.byte	0x01, 0x54
	.zero		2


	//----- nvinfo : EIATTR_MBARRIER_INSTR_OFFSETS
	.align		4
        /*006c*/ 	.byte	0x04, 0x39
        /*006e*/ 	.short	(.L_28 - .L_27)


	//   ....[0]....
.L_27:
        /*0070*/ 	.word	0x00000250
        /*0074*/ 	.word	0x000000ff
        /*0078*/ 	.word	0x00000000
        /*007c*/ 	.short	0x0100
        /*007e*/ 	.byte	0x08
	.zero		1


	//   ....[1]....
        /*0080*/ 	.word	0x00000260
        /*0084*/ 	.word	0x000000ff
        /*0088*/ 	.word	0x000001a8
        /*008c*/ 	.short	0x0100
        /*008e*/ 	.byte	0x08
	.zero		1


	//   ....[2]....
        /*0090*/ 	.word	0x00000270
        /*0094*/ 	.word	0x000000ff
        /*0098*/ 	.word	0x00000008
        /*009c*/ 	.short	0x0100
        /*009e*/ 	.byte	0x08
	.zero		1


	//   ....[3]....
        /*00a0*/ 	.word	0x00000280
        /*00a4*/ 	.word	0x000000ff
        /*00a8*/ 	.word	0x000001b0
        /*00ac*/ 	.short	0x0100
        /*00ae*/ 	.byte	0x08
	.zero		1


	//   ....[4]....
        /*00b0*/ 	.word	0x00000290
        /*00b4*/ 	.word	0x000000ff
        /*00b8*/ 	.word	0x00000010
        /*00bc*/ 	.short	0x0100
        /*00be*/ 	.byte	0x08
	.zero		1


	//   ....[5]....
        /*00c0*/ 	.word	0x000002a0
        /*00c4*/ 	.word	0x000000ff
        /*00c8*/ 	.word	0x000001b8
        /*00cc*/ 	.short	0x0100
        /*00ce*/ 	.byte	0x08
	.zero		1


	//   ....[6]....
        /*00d0*/ 	.word	0x000002b0
        /*00d4*/ 	.word	0x000000ff
        /*00d8*/ 	.word	0x00000018
        /*00dc*/ 	.short	0x0100
        /*00de*/ 	.byte	0x08
	.zero		1


	//   ....[7]....
        /*00e0*/ 	.word	0x000002c0
        /*00e4*/ 	.word	0x000000ff
        /*00e8*/ 	.word	0x000001c0
        /*00ec*/ 	.short	0x0100
        /*00ee*/ 	.byte	0x08
	.zero		1


	//   ....[8]....
        /*00f0*/ 	.word	0x000002d0
        /*00f4*/ 	.word	0x000000ff
        /*00f8*/ 	.word	0x00000020
        /*00fc*/ 	.short	0x0100
        /*00fe*/ 	.byte	0x08
	.zero		1


	//   ....[9]....
        /*0100*/ 	.word	0x000002e0
        /*0104*/ 	.word	0x000000ff
        /*0108*/ 	.word	0x000001c8
        /*010c*/ 	.short	0x0100
        /*010e*/ 	.byte	0x08
	.zero		1


	//   ....[10]....
        /*0110*/ 	.word	0x000002f0
        /*0114*/ 	.word	0x000000ff
        /*0118*/ 	.word	0x00000028
        /*011c*/ 	.short	0x0100
        /*011e*/ 	.byte	0x08
	.zero		1


	//   ....[11]....
        /*0120*/ 	.word	0x00000300
        /*0124*/ 	.word	0x000000ff
        /*0128*/ 	.word	0x000001d0
        /*012c*/ 	.short	0x0100
        /*012e*/ 	.byte	0x08
	.zero		1


	//   ....[12]....
        /*0130*/ 	.word	0x00000310
        /*0134*/ 	.word	0x000000ff
        /*0138*/ 	.word	0x00000030
        /*013c*/ 	.short	0x0100
        /*013e*/ 	.byte	0x08
	.zero		1


	//   ....[13]....
        /*0140*/ 	.word	0x00000320
        /*0144*/ 	.word	0x000000ff
        /*0148*/ 	.word	0x000001d8
        /*014c*/ 	.short	0x0100
        /*014e*/ 	.byte	0x08
	.zero		1


	//   ....[14]....
        /*0150*/ 	.word	0x00000330
        /*0154*/ 	.word	0x000000ff
        /*0158*/ 	.word	0x00000038
        /*015c*/ 	.short	0x0100
        /*015e*/ 	.byte	0x08
	.zero		1


	//   ....[15]....
        /*0160*/ 	.word	0x00000340
        /*0164*/ 	.word	0x000000ff
        /*0168*/ 	.word	0x000001e0
        /*016c*/ 	.short	0x0100
        /*016e*/ 	.byte	0x08
	.zero		1


	//   ....[16]....
        /*0170*/ 	.word	0x00000350
        /*0174*/ 	.word	0x000000ff
        /*0178*/ 	.word	0x00000040
        /*017c*/ 	.short	0x0100
        /*017e*/ 	.byte	0x08
	.zero		1


	//   ....[17]....
        /*0180*/ 	.word	0x00000360
        /*0184*/ 	.word	0x000000ff
        /*0188*/ 	.word	0x000001e8
        /*018c*/ 	.short	0x0100
        /*018e*/ 	.byte	0x08
	.zero		1


	//   ....[18]....
        /*0190*/ 	.word	0x00000370
        /*0194*/ 	.word	0x000000ff
        /*0198*/ 	.word	0x00000048
        /*019c*/ 	.short	0x0100
        /*019e*/ 	.byte	0x08
	.zero		1


	//   ....[19]....
        /*01a0*/ 	.word	0x00000380
        /*01a4*/ 	.word	0x000000ff
        /*01a8*/ 	.word	0x000001f0
        /*01ac*/ 	.short	0x0100
        /*01ae*/ 	.byte	0x08
	.zero		1


	//   ....[20]....
        /*01b0*/ 	.word	0x00000390
        /*01b4*/ 	.word	0x000000ff
        /*01b8*/ 	.word	0x00000050
        /*01bc*/ 	.short	0x0100
        /*01be*/ 	.byte	0x08
	.zero		1


	//   ....[21]....
        /*01c0*/ 	.word	0x000003a0
        /*01c4*/ 	.word	0x000000ff
        /*01c8*/ 	.word	0x000001f8
        /*01cc*/ 	.short	0x0100
        /*01ce*/ 	.byte	0x08
	.zero		1


	//   ....[22]....
        /*01d0*/ 	.word	0x000003b0
        /*01d4*/ 	.word	0x000000ff
        /*01d8*/ 	.word	0x00000058
        /*01dc*/ 	.short	0x0100
        /*01de*/ 	.byte	0x08
	.zero		1


	//   ....[23]....
        /*01e0*/ 	.word	0x000003c0
        /*01e4*/ 	.word	0x000000ff
        /*01e8*/ 	.word	0x00000200
        /*01ec*/ 	.short	0x0100
        /*01ee*/ 	.byte	0x08
	.zero		1


	//   ....[24]....
        /*01f0*/ 	.word	0x000003d0
        /*01f4*/ 	.word	0x000000ff
        /*01f8*/ 	.word	0x00000060
        /*01fc*/ 	.short	0x0100
        /*01fe*/ 	.byte	0x08
	.zero		1


	//   ....[25]....
        /*0200*/ 	.word	0x000003e0
        /*0204*/ 	.word	0x000000ff
        /*0208*/ 	.word	0x00000208
        /*020c*/ 	.short	0x0100
        /*020e*/ 	.byte	0x08
	.zero		1


	//   ....[26]....
        /*0210*/ 	.word	0x000003f0
        /*0214*/ 	.word	0x000000ff
        /*0218*/ 	.word	0x00000068
        /*021c*/ 	.short	0x0100
        /*021e*/ 	.byte	0x08
	.zero		1


	//   ....[27]....
        /*0220*/ 	.word	0x00000400
        /*0224*/ 	.word	0x000000ff
        /*0228*/ 	.word	0x00000210
        /*022c*/ 	.short	0x0100
        /*022e*/ 	.byte	0x08
	.zero		1


	//   ....[28]....
        /*0230*/ 	.word	0x00000410
        /*0234*/ 	.word	0x000000ff
        /*0238*/ 	.word	0x00000070
        /*023c*/ 	.short	0x0100
        /*023e*/ 	.byte	0x08
	.zero		1


	//   ....[29]....
        /*0240*/ 	.word	0x00000420
        /*0244*/ 	.word	0x000000ff
        /*0248*/ 	.word	0x00000218
        /*024c*/ 	.short	0x0100
        /*024e*/ 	.byte	0x08
	.zero		1


	//   ....[30]....
        /*0250*/ 	.word	0x00000430
        /*0254*/ 	.word	0x000000ff
        /*0258*/ 	.word	0x00000078
        /*025c*/ 	.short	0x0100
        /*025e*/ 	.byte	0x08
	.zero		1


	//   ....[31]....
        /*0260*/ 	.word	0x00000440
        /*0264*/ 	.word	0x000000ff
        /*0268*/ 	.word	0x00000220
        /*026c*/ 	.short	0x0100
        /*026e*/ 	.byte	0x08
	.zero		1


	//   ....[32]....
        /*0270*/ 	.word	0x00000450
        /*0274*/ 	.word	0x000000ff
        /*0278*/ 	.word	0x00000080
        /*027c*/ 	.short	0x0100
        /*027e*/ 	.byte	0x08
	.zero		1


	//   ....[33]....
        /*0280*/ 	.word	0x00000460
        /*0284*/ 	.word	0x000000ff
        /*0288*/ 	.word	0x00000228
        /*028c*/ 	.short	0x0100
        /*028e*/ 	.byte	0x08
	.zero		1


	//   ....[34]....
        /*0290*/ 	.word	0x00000470
        /*0294*/ 	.word	0x000000ff
        /*0298*/ 	.word	0x00000088
        /*029c*/ 	.short	0x0100
        /*029e*/ 	.byte	0x08
	.zero		1


	//   ....[35]....
        /*02a0*/ 	.word	0x00000480
        /*02a4*/ 	.word	0x000000ff
        /*02a8*/ 	.word	0x00000230
        /*02ac*/ 	.short	0x0100
        /*02ae*/ 	.byte	0x08
	.zero		1


	//   ....[36]....
        /*02b0*/ 	.word	0x00000490
        /*02b4*/ 	.word	0x000000ff
        /*02b8*/ 	.word	0x00000090
        /*02bc*/ 	.short	0x0100
        /*02be*/ 	.byte	0x08
	.zero		1


	//   ....[37]....
        /*02c0*/ 	.word	0x000004a0
        /*02c4*/ 	.word	0x000000ff
        /*02c8*/ 	.word	0x00000238
        /*02cc*/ 	.short	0x0100
        /*02ce*/ 	.byte	0x08
	.zero		1


	//   ....[38]....
        /*02d0*/ 	.word	0x000004b0
        /*02d4*/ 	.word	0x000000ff
        /*02d8*/ 	.word	0x00000098
        /*02dc*/ 	.short	0x0100
        /*02de*/ 	.byte	0x08
	.zero		1


	//   ....[39]....
        /*02e0*/ 	.word	0x000004c0
        /*02e4*/ 	.word	0x000000ff
        /*02e8*/ 	.word	0x00000240
        /*02ec*/ 	.short	0x0100
        /*02ee*/ 	.byte	0x08
	.zero		1


	//   ....[40]....
        /*02f0*/ 	.word	0x000004d0
        /*02f4*/ 	.word	0x000000ff
        /*02f8*/ 	.word	0x000000a0
        /*02fc*/ 	.short	0x0100
        /*02fe*/ 	.byte	0x08
	.zero		1


	//   ....[41]....
        /*0300*/ 	.word	0x000004e0
        /*0304*/ 	.word	0x000000ff
        /*0308*/ 	.word	0x00000248
        /*030c*/ 	.short	0x0100
        /*030e*/ 	.byte	0x08
	.zero		1


	//   ....[42]....
        /*0310*/ 	.word	0x000004f0
        /*0314*/ 	.word	0x000000ff
        /*0318*/ 	.word	0x000000a8
        /*031c*/ 	.short	0x0100
        /*031e*/ 	.byte	0x08
	.zero		1


	//   ....[43]....
        /*0320*/ 	.word	0x00000500
        /*0324*/ 	.word	0x000000ff
        /*0328*/ 	.word	0x00000250
        /*032c*/ 	.short	0x0100
        /*032e*/ 	.byte	0x08
	.zero		1


	//   ....[44]....
        /*0330*/ 	.word	0x00000510
        /*0334*/ 	.word	0x000000ff
        /*0338*/ 	.word	0x000000b0
        /*033c*/ 	.short	0x0100
        /*033e*/ 	.byte	0x08
	.zero		1


	//   ....[45]....
        /*0340*/ 	.word	0x00000520
        /*0344*/ 	.word	0x000000ff
        /*0348*/ 	.word	0x00000258
        /*034c*/ 	.short	0x0100
        /*034e*/ 	.byte	0x08
	.zero		1


	//   ....[46]....
        /*0350*/ 	.word	0x00000530
        /*0354*/ 	.word	0x000000ff
        /*0358*/ 	.word	0x000000b8
        /*035c*/ 	.short	0x0100
        /*035e*/ 	.byte	0x08
	.zero		1


	//   ....[47]....
        /*0360*/ 	.word	0x00000540
        /*0364*/ 	.word	0x000000ff
        /*0368*/ 	.word	0x00000260
        /*036c*/ 	.short	0x0100
        /*036e*/ 	.byte	0x08
	.zero		1


	//   ....[48]....
        /*0370*/ 	.word	0x00000550
        /*0374*/ 	.word	0x000000ff
        /*0378*/ 	.word	0x000000c0
        /*037c*/ 	.short	0x0100
        /*037e*/ 	.byte	0x08
	.zero		1


	//   ....[49]....
        /*0380*/ 	.word	0x00000560
        /*0384*/ 	.word	0x000000ff
        /*0388*/ 	.word	0x00000268
        /*038c*/ 	.short	0x0100
        /*038e*/ 	.byte	0x08
	.zero		1


	//   ....[50]....
        /*0390*/ 	.word	0x00000570
        /*0394*/ 	.word	0x000000ff
        /*0398*/ 	.word	0x000000c8
        /*039c*/ 	.short	0x0100
        /*039e*/ 	.byte	0x08
	.zero		1


	//   ....[51]....
        /*03a0*/ 	.word	0x00000580
        /*03a4*/ 	.word	0x000000ff
        /*03a8*/ 	.word	0x00000270
        /*03ac*/ 	.short	0x0100
        /*03ae*/ 	.byte	0x08
	.zero		1


	//   ....[52]....
        /*03b0*/ 	.word	0x00000590
        /*03b4*/ 	.word	0x000000ff
        /*03b8*/ 	.word	0x000000d0
        /*03bc*/ 	.short	0x0100
        /*03be*/ 	.byte	0x08
	.zero		1


	//   ....[53]....
        /*03c0*/ 	.word	0x000005a0
        /*03c4*/ 	.word	0x000000ff
        /*03c8*/ 	.word	0x00000278
        /*03cc*/ 	.short	0x0100
        /*03ce*/ 	.byte	0x08
	.zero		1


	//   ....[54]....
        /*03d0*/ 	.word	0x000005b0
        /*03d4*/ 	.word	0x000000ff
        /*03d8*/ 	.word	0x000000d8
        /*03dc*/ 	.short	0x0100
        /*03de*/ 	.byte	0x08
	.zero		1


	//   ....[55]....
        /*03e0*/ 	.word	0x000005c0
        /*03e4*/ 	.word	0x000000ff
        /*03e8*/ 	.word	0x00000280
        /*03ec*/ 	.short	0x0100
        /*03ee*/ 	.byte	0x08
	.zero		1


	//   ....[56]....
        /*03f0*/ 	.word	0x000005d0
        /*03f4*/ 	.word	0x000000ff
        /*03f8*/ 	.word	0x000000e0
        /*03fc*/ 	.short	0x0100
        /*03fe*/ 	.byte	0x08
	.zero		1


	//   ....[57]....
        /*0400*/ 	.word	0x000005e0
        /*0404*/ 	.word	0x000000ff
        /*0408*/ 	.word	0x00000288
        /*040c*/ 	.short	0x0100
        /*040e*/ 	.byte	0x08
	.zero		1


	//   ....[58]....
        /*0410*/ 	.word	0x000005f0
        /*0414*/ 	.word	0x000000ff
        /*0418*/ 	.word	0x000000e8
        /*041c*/ 	.short	0x0100
        /*041e*/ 	.byte	0x08
	.zero		1


	//   ....[59]....
        /*0420*/ 	.word	0x00000600
        /*0424*/ 	.word	0x000000ff
        /*0428*/ 	.word	0x00000290
        /*042c*/ 	.short	0x0100
        /*042e*/ 	.byte	0x08
	.zero		1


	//   ....[60]....
        /*0430*/ 	.word	0x00000610
        /*0434*/ 	.word	0x000000ff
        /*0438*/ 	.word	0x000000f0
        /*043c*/ 	.short	0x0100
        /*043e*/ 	.byte	0x08
	.zero		1


	//   ....[61]....
        /*0440*/ 	.word	0x00000620
        /*0444*/ 	.word	0x000000ff
        /*0448*/ 	.word	0x00000298
        /*044c*/ 	.short	0x0100
        /*044e*/ 	.byte	0x08
	.zero		1


	//   ....[62]....
        /*0450*/ 	.word	0x00000630
        /*0454*/ 	.word	0x000000ff
        /*0458*/ 	.word	0x000000f8
        /*045c*/ 	.short	0x0100
        /*045e*/ 	.byte	0x08
	.zero		1


	//   ....[63]....
        /*0460*/ 	.word	0x00000640
        /*0464*/ 	.word	0x000000ff
        /*0468*/ 	.word	0x000002a0
        /*046c*/ 	.short	0x0100
        /*046e*/ 	.byte	0x08
	.zero		1


	//   ....[64]....
        /*0470*/ 	.word	0x00000650
        /*0474*/ 	.word	0x000000ff
        /*0478*/ 	.word	0x00000100
        /*047c*/ 	.short	0x0100
        /*047e*/ 	.byte	0x08
	.zero		1


	//   ....[65]....
        /*0480*/ 	.word	0x00000660
        /*0484*/ 	.word	0x000000ff
        /*0488*/ 	.word	0x000002a8
        /*048c*/ 	.short	0x0100
        /*048e*/ 	.byte	0x08
	.zero		1


	//   ....[66]....
        /*0490*/ 	.word	0x00000670
        /*0494*/ 	.word	0x000000ff
        /*0498*/ 	.word	0x00000108
        /*049c*/ 	.short	0x0100
        /*049e*/ 	.byte	0x08
	.zero		1


	//   ....[67]....
        /*04a0*/ 	.word	0x00000680
        /*04a4*/ 	.word	0x000000ff
        /*04a8*/ 	.word	0x000002b0
        /*04ac*/ 	.short	0x0100
        /*04ae*/ 	.byte	0x08
	.zero		1


	//   ....[68]....
        /*04b0*/ 	.word	0x00000690
        /*04b4*/ 	.word	0x000000ff
        /*04b8*/ 	.word	0x00000110
        /*04bc*/ 	.short	0x0100
        /*04be*/ 	.byte	0x08
	.zero		1


	//   ....[69]....
        /*04c0*/ 	.word	0x000006a0
        /*04c4*/ 	.word	0x000000ff
        /*04c8*/ 	.word	0x000002b8
        /*04cc*/ 	.short	0x0100
        /*04ce*/ 	.byte	0x08
	.zero		1


	//   ....[70]....
        /*04d0*/ 	.word	0x000006b0
        /*04d4*/ 	.word	0x000000ff
        /*04d8*/ 	.word	0x00000118
        /*04dc*/ 	.short	0x0100
        /*04de*/ 	.byte	0x08
	.zero		1


	//   ....[71]....
        /*04e0*/ 	.word	0x000006c0
        /*04e4*/ 	.word	0x000000ff
        /*04e8*/ 	.word	0x000002c0
        /*04ec*/ 	.short	0x0100
        /*04ee*/ 	.byte	0x08
	.zero		1


	//   ....[72]....
        /*04f0*/ 	.word	0x000006d0
        /*04f4*/ 	.word	0x000000ff
        /*04f8*/ 	.word	0x00000120
        /*04fc*/ 	.short	0x0100
        /*04fe*/ 	.byte	0x08
	.zero		1


	//   ....[73]....
        /*0500*/ 	.word	0x000006e0
        /*0504*/ 	.word	0x000000ff
        /*0508*/ 	.word	0x000002c8
        /*050c*/ 	.short	0x0100
        /*050e*/ 	.byte	0x08
	.zero		1


	//   ....[74]....
        /*0510*/ 	.word	0x000006f0
        /*0514*/ 	.word	0x000000ff
        /*0518*/ 	.word	0x00000128
        /*051c*/ 	.short	0x0100
        /*051e*/ 	.byte	0x08
	.zero		1


	//   ....[75]....
        /*0520*/ 	.word	0x00000700
        /*0524*/ 	.word	0x000000ff
        /*0528*/ 	.word	0x000002d0
        /*052c*/ 	.short	0x0100
        /*052e*/ 	.byte	0x08
	.zero		1


	//   ....[76]....
        /*0530*/ 	.word	0x00000710
        /*0534*/ 	.word	0x000000ff
        /*0538*/ 	.word	0x00000130
        /*053c*/ 	.short	0x0100
        /*053e*/ 	.byte	0x08
	.zero		1


	//   ....[77]....
        /*0540*/ 	.word	0x00000720
        /*0544*/ 	.word	0x000000ff
        /*0548*/ 	.word	0x000002d8
        /*054c*/ 	.short	0x0100
        /*054e*/ 	.byte	0x08
	.zero		1


	//   ....[78]....
        /*0550*/ 	.word	0x00000730
        /*0554*/ 	.word	0x000000ff
        /*0558*/ 	.word	0x00000138
        /*055c*/ 	.short	0x0100
        /*055e*/ 	.byte	0x08
	.zero		1


	//   ....[79]....
        /*0560*/ 	.word	0x00000740
        /*0564*/ 	.word	0x000000ff
        /*0568*/ 	.word	0x000002e0
        /*056c*/ 	.short	0x0100
        /*056e*/ 	.byte	0x08
	.zero		1


	//   ....[80]....
        /*0570*/ 	.word	0x00000750
        /*0574*/ 	.word	0x000000ff
        /*0578*/ 	.word	0x00000140
        /*057c*/ 	.short	0x0100
        /*057e*/ 	.byte	0x08
	.zero		1


	//   ....[81]....
        /*0580*/ 	.word	0x00000760
        /*0584*/ 	.word	0x000000ff
        /*0588*/ 	.word	0x000002e8
        /*058c*/ 	.short	0x0100
        /*058e*/ 	.byte	0x08
	.zero		1


	//   ....[82]....
        /*0590*/ 	.word	0x00000770
        /*0594*/ 	.word	0x000000ff
        /*0598*/ 	.word	0x00000148
        /*059c*/ 	.short	0x0100
        /*059e*/ 	.byte	0x08
	.zero		1


	//   ....[83]....
        /*05a0*/ 	.word	0x00000780
        /*05a4*/ 	.word	0x000000ff
        /*05a8*/ 	.word	0x000002f0
        /*05ac*/ 	.short	0x0100
        /*05ae*/ 	.byte	0x08
	.zero		1


	//   ....[84]....
        /*05b0*/ 	.word	0x00000790
        /*05b4*/ 	.word	0x000000ff
        /*05b8*/ 	.word	0x00000150
        /*05bc*/ 	.short	0x0100
        /*05be*/ 	.byte	0x08
	.zero		1


	//   ....[85]....
        /*05c0*/ 	.word	0x000007a0
        /*05c4*/ 	.word	0x000000ff
        /*05c8*/ 	.word	0x000002f8
        /*05cc*/ 	.short	0x0100
        /*05ce*/ 	.byte	0x08
	.zero		1


	//   ....[86]....
        /*05d0*/ 	.word	0x000007b0
        /*05d4*/ 	.word	0x000000ff
        /*05d8*/ 	.word	0x00000158
        /*05dc*/ 	.short	0x0100
        /*05de*/ 	.byte	0x08
	.zero		1


	//   ....[87]....
        /*05e0*/ 	.word	0x000007c0
        /*05e4*/ 	.word	0x000000ff
        /*05e8*/ 	.word	0x00000300
        /*05ec*/ 	.short	0x0100
        /*05ee*/ 	.byte	0x08
	.zero		1


	//   ....[88]....
        /*05f0*/ 	.word	0x000007d0
        /*05f4*/ 	.word	0x000000ff
        /*05f8*/ 	.word	0x00000160
        /*05fc*/ 	.short	0x0100
        /*05fe*/ 	.byte	0x08
	.zero		1


	//   ....[89]....
        /*0600*/ 	.word	0x000007e0
        /*0604*/ 	.word	0x000000ff
        /*0608*/ 	.word	0x00000308
        /*060c*/ 	.short	0x0100
        /*060e*/ 	.byte	0x08
	.zero		1


	//   ....[90]....
        /*0610*/ 	.word	0x000007f0
        /*0614*/ 	.word	0x000000ff
        /*0618*/ 	.word	0x00000168
        /*061c*/ 	.short	0x0100
        /*061e*/ 	.byte	0x08
	.zero		1


	//   ....[91]....
        /*0620*/ 	.word	0x00000800
        /*0624*/ 	.word	0x000000ff
        /*0628*/ 	.word	0x00000310
        /*062c*/ 	.short	0x0100
        /*062e*/ 	.byte	0x08
	.zero		1


	//   ....[92]....
        /*0630*/ 	.word	0x00000810
        /*0634*/ 	.word	0x000000ff
        /*0638*/ 	.word	0x00000170
        /*063c*/ 	.short	0x0100
        /*063e*/ 	.byte	0x08
	.zero		1


	//   ....[93]....
        /*0640*/ 	.word	0x00000820
        /*0644*/ 	.word	0x000000ff
        /*0648*/ 	.word	0x00000318
        /*064c*/ 	.short	0x0100
        /*064e*/ 	.byte	0x08
	.zero		1


	//   ....[94]....
        /*0650*/ 	.word	0x00000830
        /*0654*/ 	.word	0x000000ff
        /*0658*/ 	.word	0x00000178
        /*065c*/ 	.short	0x0100
        /*065e*/ 	.byte	0x08
	.zero		1


	//   ....[95]....
        /*0660*/ 	.word	0x00000840
        /*0664*/ 	.word	0x000000ff
        /*0668*/ 	.word	0x00000320
        /*066c*/ 	.short	0x0100
        /*066e*/ 	.byte	0x08
	.zero		1


	//   ....[96]....
        /*0670*/ 	.word	0x00000850
        /*0674*/ 	.word	0x000000ff
        /*0678*/ 	.word	0x00000180
        /*067c*/ 	.short	0x0100
        /*067e*/ 	.byte	0x08
	.zero		1


	//   ....[97]....
        /*0680*/ 	.word	0x00000860
        /*0684*/ 	.word	0x000000ff
        /*0688*/ 	.word	0x00000328
        /*068c*/ 	.short	0x0100
        /*068e*/ 	.byte	0x08
	.zero		1


	//   ....[98]....
        /*0690*/ 	.word	0x00000870
        /*0694*/ 	.word	0x000000ff
        /*0698*/ 	.word	0x00000188
        /*069c*/ 	.short	0x0100
        /*069e*/ 	.byte	0x08
	.zero		1


	//   ....[99]....
        /*06a0*/ 	.word	0x00000880
        /*06a4*/ 	.word	0x000000ff
        /*06a8*/ 	.word	0x00000330
        /*06ac*/ 	.short	0x0100
        /*06ae*/ 	.byte	0x08
	.zero		1


	//   ....[100]....
        /*06b0*/ 	.word	0x00000890
        /*06b4*/ 	.word	0x000000ff
        /*06b8*/ 	.word	0x00000190
        /*06bc*/ 	.short	0x0100
        /*06be*/ 	.byte	0x08
	.zero		1


	//   ....[101]....
        /*06c0*/ 	.word	0x000008a0
        /*06c4*/ 	.word	0x000000ff
        /*06c8*/ 	.word	0x00000338
        /*06cc*/ 	.short	0x0100
        /*06ce*/ 	.byte	0x08
	.zero		1


	//   ....[102]....
        /*06d0*/ 	.word	0x000008b0
        /*06d4*/ 	.word	0x000000ff
        /*06d8*/ 	.word	0x00000198
        /*06dc*/ 	.short	0x0100
        /*06de*/ 	.byte	0x08
	.zero		1


	//   ....[103]....
        /*06e0*/ 	.word	0x000008c0
        /*06e4*/ 	.word	0x000000ff
        /*06e8*/ 	.word	0x00000340
        /*06ec*/ 	.short	0x0100
        /*06ee*/ 	.byte	0x08
	.zero		1


	//   ....[104]....
        /*06f0*/ 	.word	0x000008d0
        /*06f4*/ 	.word	0x000000ff
        /*06f8*/ 	.word	0x000001a0
        /*06fc*/ 	.short	0x0100
        /*06fe*/ 	.byte	0x08
	.zero		1


	//   ....[105]....
        /*0700*/ 	.word	0x000008e0
        /*0704*/ 	.word	0x000000ff
        /*0708*/ 	.word	0x00000348
        /*070c*/ 	.short	0x0100
        /*070e*/ 	.byte	0x08
	.zero		1


	//   ....[106]....
        /*0710*/ 	.word	0x00000ba0
        /*0714*/ 	.word	0x000000ff
        /*0718*/ 	.word	0x00000360
        /*071c*/ 	.short	0x0100
        /*071e*/ 	.byte	0x08
	.zero		1


	//   ....[107]....
        /*0720*/ 	.word	0x00000c00
        /*0724*/ 	.word	0x000000ff
        /*0728*/ 	.word	0x00000368
        /*072c*/ 	.short	0x0100
        /*072e*/ 	.byte	0x08
	.zero		1


	//   ....[108]....
        /*0730*/ 	.word	0x000019f0
        /*0734*/ 	.word	0x000000ff
        /*0738*/ 	.word	0x00000000
        /*073c*/ 	.short	0x010a
        /*073e*/ 	.byte	0x06
	.zero		1


	//   ....[109]....
        /*0740*/ 	.word	0x00001a30
        /*0744*/ 	.word	0x000000ff
        /*0748*/ 	.word	0x00000000
        /*074c*/ 	.short	0x010a
        /*074e*/ 	.byte	0x06
	.zero		1


	//   ....[110]....
        /*0750*/ 	.word	0x00001d00
        /*0754*/ 	.word	0x000000ff
        /*0758*/ 	.word	0x00000000
        /*075c*/ 	.short	0x010a
        /*075e*/ 	.byte	0x09
	.zero		1


	//   ....[111]....
        /*0760*/ 	.word	0x00001d40
        /*0764*/ 	.word	0x000000ff
        /*0768*/ 	.word	0x00000000
        /*076c*/ 	.short	0x010a
        /*076e*/ 	.byte	0x09
	.zero		1


	//   ....[112]....
        /*0770*/ 	.word	0x00001f50
        /*0774*/ 	.word	0x000000ff
        /*0778*/ 	.word	0x00000000
        /*077c*/ 	.short	0x0101
        /*077e*/ 	.byte	0x08
	.zero		1


	//   ....[113]....
        /*0780*/ 	.word	0x000021c0
        /*0784*/ 	.word	0x000000ff
        /*0788*/ 	.word	0x00000000
        /*078c*/ 	.short	0x0101
        /*078e*/ 	.byte	0x06
	.zero		1


	//   ....[114]....
        /*0790*/ 	.word	0x000039c0
        /*0794*/ 	.word	0x00000014
        /*0798*/ 	.word	0x000001a8
        /*079c*/ 	.short	0x010a
        /*079e*/ 	.byte	0x3f
	.zero		1


	//   ....[115]....
        /*07a0*/ 	.word	0x00003da0
        /*07a4*/ 	.word	0x00000006
        /*07a8*/ 	.word	0x00000368
        /*07ac*/ 	.short	0x0101
        /*07ae*/ 	.byte	0x3f
	.zero		1


	//   ....[116]....
        /*07b0*/ 	.word	0x000044b0
        /*07b4*/ 	.word	0x00000005
        /*07b8*/ 	.word	0x00000000
        /*07bc*/ 	.short	0x010a
        /*07be*/ 	.byte	0x3f
	.zero		1


	//   ....[117]....
        /*07c0*/ 	.word	0x00004530
        /*07c4*/ 	.word	0x00000007
        /*07c8*/ 	.word	0x00000000
        /*07cc*/ 	.short	0x010a
        /*07ce*/ 	.byte	0x3f
	.zero		1


	//   ....[118]....
        /*07d0*/ 	.word	0x000045c0
        /*07d4*/ 	.word	0x00000006
        /*07d8*/ 	.word	0x00000000
        /*07dc*/ 	.short	0x010a
        /*07de*/ 	.byte	0x3f
	.zero		1


	//   ....[119]....
        /*07e0*/ 	.word	0x00004650
        /*07e4*/ 	.word	0x00000009
        /*07e8*/ 	.word	0x00000000
        /*07ec*/ 	.short	0x010a
        /*07ee*/ 	.byte	0x3f
	.zero		1


	//   ....[120]....
        /*07f0*/ 	.word	0x000046e0
        /*07f4*/ 	.word	0x00000006
        /*07f8*/ 	.word	0x00000000
        /*07fc*/ 	.short	0x010a
        /*07fe*/ 	.byte	0x3f
	.zero		1


	//   ....[121]....
        /*0800*/ 	.word	0x00004770
        /*0804*/ 	.word	0x00000009
        /*0808*/ 	.word	0x00000000
        /*080c*/ 	.short	0x010a
        /*080e*/ 	.byte	0x3f
	.zero		1


	//   ....[122]....
        /*0810*/ 	.word	0x00004800
        /*0814*/ 	.word	0x00000006
        /*0818*/ 	.word	0x00000000
        /*081c*/ 	.short	0x010a
        /*081e*/ 	.byte	0x3f
	.zero		1


	//   ....[123]....
        /*0820*/ 	.word	0x00004890
        /*0824*/ 	.word	0x00000009
        /*0828*/ 	.word	0x00000000
        /*082c*/ 	.short	0x010a
        /*082e*/ 	.byte	0x3f
	.zero		1


	//   ....[124]....
        /*0830*/ 	.word	0x00004920
        /*0834*/ 	.word	0x00000006
        /*0838*/ 	.word	0x00000000
        /*083c*/ 	.short	0x010a
        /*083e*/ 	.byte	0x3f
	.zero		1


	//   ....[125]....
        /*0840*/ 	.word	0x000049b0
        /*0844*/ 	.word	0x00000009
        /*0848*/ 	.word	0x00000000
        /*084c*/ 	.short	0x010a
        /*084e*/ 	.byte	0x3f
	.zero		1


	//   ....[126]....
        /*0850*/ 	.word	0x00004a40
        /*0854*/ 	.word	0x00000006
        /*0858*/ 	.word	0x00000000
        /*085c*/ 	.short	0x010a
        /*085e*/ 	.byte	0x3f
	.zero		1


	//   ....[127]....
        /*0860*/ 	.word	0x00004ad0
        /*0864*/ 	.word	0x00000009
        /*0868*/ 	.word	0x00000000
        /*086c*/ 	.short	0x010a
        /*086e*/ 	.byte	0x3f
	.zero		1


	//   ....[128]....
        /*0870*/ 	.word	0x00004b60
        /*0874*/ 	.word	0x00000006
        /*0878*/ 	.word	0x00000000
        /*087c*/ 	.short	0x010a
        /*087e*/ 	.byte	0x3f
	.zero		1


	//   ....[129]....
        /*0880*/ 	.word	0x00004bf0
        /*0884*/ 	.word	0x00000009
        /*0888*/ 	.word	0x00000000
        /*088c*/ 	.short	0x010a
        /*088e*/ 	.byte	0x3f
	.zero		1


	//   ....[130]....
        /*0890*/ 	.word	0x00004c80
        /*0894*/ 	.word	0x00000006
        /*0898*/ 	.word	0x00000000
        /*089c*/ 	.short	0x010a
        /*089e*/ 	.byte	0x3f
	.zero		1


	//   ....[131]....
        /*08a0*/ 	.word	0x00004d10
        /*08a4*/ 	.word	0x00000009
        /*08a8*/ 	.word	0x00000000
        /*08ac*/ 	.short	0x010a
        /*08ae*/ 	.byte	0x3f
	.zero		1


	//   ....[132]....
        /*08b0*/ 	.word	0x00004da0
        /*08b4*/ 	.word	0x00000006
        /*08b8*/ 	.word	0x00000000
        /*08bc*/ 	.short	0x010a
        /*08be*/ 	.byte	0x3f
	.zero		1


	//   ....[133]....
        /*08c0*/ 	.word	0x00004e30
        /*08c4*/ 	.word	0x00000009
        /*08c8*/ 	.word	0x00000000
        /*08cc*/ 	.short	0x010a
        /*08ce*/ 	.byte	0x3f
	.zero		1


	//   ....[134]....
        /*08d0*/ 	.word	0x00004ec0
        /*08d4*/ 	.word	0x00000006
        /*08d8*/ 	.word	0x00000000
        /*08dc*/ 	.short	0x010a
        /*08de*/ 	.byte	0x3f
	.zero		1


	//   ....[135]....
        /*08e0*/ 	.word	0x00004f50
        /*08e4*/ 	.word	0x00000009
        /*08e8*/ 	.word	0x00000000
        /*08ec*/ 	.short	0x010a
        /*08ee*/ 	.byte	0x3f
	.zero		1


	//   ....[136]....
        /*08f0*/ 	.word	0x00004fe0
        /*08f4*/ 	.word	0x00000006
        /*08f8*/ 	.word	0x00000000
        /*08fc*/ 	.short	0x010a
        /*08fe*/ 	.byte	0x3f
	.zero		1


	//   ....[137]....
        /*0900*/ 	.word	0x00005070
        /*0904*/ 	.word	0x00000009
        /*0908*/ 	.word	0x00000000
        /*090c*/ 	.short	0x010a
        /*090e*/ 	.byte	0x3f
	.zero		1


	//   ....[138]....
        /*0910*/ 	.word	0x00005100
        /*0914*/ 	.word	0x00000006
        /*0918*/ 	.word	0x00000000
        /*091c*/ 	.short	0x010a
        /*091e*/ 	.byte	0x3f
	.zero		1


	//   ....[139]....
        /*0920*/ 	.word	0x00005190
        /*0924*/ 	.word	0x00000009
        /*0928*/ 	.word	0x00000000
        /*092c*/ 	.short	0x010a
        /*092e*/ 	.byte	0x3f
	.zero		1


	//   ....[140]....
        /*0930*/ 	.word	0x00005220
        /*0934*/ 	.word	0x00000006
        /*0938*/ 	.word	0x00000000
        /*093c*/ 	.short	0x010a
        /*093e*/ 	.byte	0x3f
	.zero		1


	//   ....[141]....
        /*0940*/ 	.word	0x000052b0
        /*0944*/ 	.word	0x00000009
        /*0948*/ 	.word	0x00000000
        /*094c*/ 	.short	0x010a
        /*094e*/ 	.byte	0x3f
	.zero		1


	//   ....[142]....
        /*0950*/ 	.word	0x00005340
        /*0954*/ 	.word	0x00000006
        /*0958*/ 	.word	0x00000000
        /*095c*/ 	.short	0x010a
        /*095e*/ 	.byte	0x3f
	.zero		1


	//   ....[143]....
        /*0960*/ 	.word	0x000053d0
        /*0964*/ 	.word	0x00000009
        /*0968*/ 	.word	0x00000000
        /*096c*/ 	.short	0x010a
        /*096e*/ 	.byte	0x3f
	.zero		1


	//   ....[144]....
        /*0970*/ 	.word	0x00005460
        /*0974*/ 	.word	0x00000006
        /*0978*/ 	.word	0x00000000
        /*097c*/ 	.short	0x010a
        /*097e*/ 	.byte	0x3f
	.zero		1


	//   ....[145]....
        /*0980*/ 	.word	0x000054f0
        /*0984*/ 	.word	0x00000009
        /*0988*/ 	.word	0x00000000
        /*098c*/ 	.short	0x010a
        /*098e*/ 	.byte	0x3f
	.zero		1


	//   ....[146]....
        /*0990*/ 	.word	0x00005580
        /*0994*/ 	.word	0x00000006
        /*0998*/ 	.word	0x00000000
        /*099c*/ 	.short	0x010a
        /*099e*/ 	.byte	0x3f
	.zero		1


	//   ....[147]....
        /*09a0*/ 	.word	0x00005610
        /*09a4*/ 	.word	0x00000009
        /*09a8*/ 	.word	0x00000000
        /*09ac*/ 	.short	0x010a
        /*09ae*/ 	.byte	0x3f
	.zero		1


	//   ....[148]....
        /*09b0*/ 	.word	0x000056a0
        /*09b4*/ 	.word	0x00000006
        /*09b8*/ 	.word	0x00000000
        /*09bc*/ 	.short	0x010a
        /*09be*/ 	.byte	0x3f
	.zero		1


	//   ....[149]....
        /*09c0*/ 	.word	0x00005730
        /*09c4*/ 	.word	0x00000009
        /*09c8*/ 	.word	0x00000000
        /*09cc*/ 	.short	0x010a
        /*09ce*/ 	.byte	0x3f
	.zero		1


	//   ....[150]....
        /*09d0*/ 	.word	0x000057c0
        /*09d4*/ 	.word	0x00000006
        /*09d8*/ 	.word	0x00000000
        /*09dc*/ 	.short	0x010a
        /*09de*/ 	.byte	0x3f
	.zero		1


	//   ....[151]....
        /*09e0*/ 	.word	0x00005850
        /*09e4*/ 	.word	0x00000009
        /*09e8*/ 	.word	0x00000000
        /*09ec*/ 	.short	0x010a
        /*09ee*/ 	.byte	0x3f
	.zero		1


	//   ....[152]....
        /*09f0*/ 	.word	0x000058e0
        /*09f4*/ 	.word	0x00000006
        /*09f8*/ 	.word	0x00000000
        /*09fc*/ 	.short	0x010a
        /*09fe*/ 	.byte	0x3f
	.zero		1


	//   ....[153]....
        /*0a00*/ 	.word	0x00005970
        /*0a04*/ 	.word	0x00000009
        /*0a08*/ 	.word	0x00000000
        /*0a0c*/ 	.short	0x010a
        /*0a0e*/ 	.byte	0x3f
	.zero		1


	//   ....[154]....
        /*0a10*/ 	.word	0x00005a00
        /*0a14*/ 	.word	0x00000006
        /*0a18*/ 	.word	0x00000000
        /*0a1c*/ 	.short	0x010a
        /*0a1e*/ 	.byte	0x3f
	.zero		1


	//   ....[155]....
        /*0a20*/ 	.word	0x00005a90
        /*0a24*/ 	.word	0x00000009
        /*0a28*/ 	.word	0x00000000
        /*0a2c*/ 	.short	0x010a
        /*0a2e*/ 	.byte	0x3f
	.zero		1


	//   ....[156]....
        /*0a30*/ 	.word	0x00005b20
        /*0a34*/ 	.word	0x00000006
        /*0a38*/ 	.word	0x00000000
        /*0a3c*/ 	.short	0x010a
        /*0a3e*/ 	.byte	0x3f
	.zero		1


	//   ....[157]....
        /*0a40*/ 	.word	0x00005bb0
        /*0a44*/ 	.word	0x00000009
        /*0a48*/ 	.word	0x00000000
        /*0a4c*/ 	.short	0x010a
        /*0a4e*/ 	.byte	0x3f
	.zero		1


	//   ....[158]....
        /*0a50*/ 	.word	0x00005c40
        /*0a54*/ 	.word	0x00000006
        /*0a58*/ 	.word	0x00000000
        /*0a5c*/ 	.short	0x010a
        /*0a5e*/ 	.byte	0x3f
	.zero		1


	//   ....[159]....
        /*0a60*/ 	.word	0x00005cd0
        /*0a64*/ 	.word	0x00000009
        /*0a68*/ 	.word	0x00000000
        /*0a6c*/ 	.short	0x010a
        /*0a6e*/ 	.byte	0x3f
	.zero		1


	//   ....[160]....
        /*0a70*/ 	.word	0x00005d60
        /*0a74*/ 	.word	0x00000006
        /*0a78*/ 	.word	0x00000000
        /*0a7c*/ 	.short	0x010a
        /*0a7e*/ 	.byte	0x3f
	.zero		1


	//   ....[161]....
        /*0a80*/ 	.word	0x00005df0
        /*0a84*/ 	.word	0x00000009
        /*0a88*/ 	.word	0x00000000
        /*0a8c*/ 	.short	0x010a
        /*0a8e*/ 	.byte	0x3f
	.zero		1


	//   ....[162]....
        /*0a90*/ 	.word	0x00005e80
        /*0a94*/ 	.word	0x00000006
        /*0a98*/ 	.word	0x00000000
        /*0a9c*/ 	.short	0x010a
        /*0a9e*/ 	.byte	0x3f
	.zero		1


	//   ....[163]....
        /*0aa0*/ 	.word	0x00005f10
        /*0aa4*/ 	.word	0x00000009
        /*0aa8*/ 	.word	0x00000000
        /*0aac*/ 	.short	0x010a
        /*0aae*/ 	.byte	0x3f
	.zero		1


	//   ....[164]....
        /*0ab0*/ 	.word	0x00005fa0
        /*0ab4*/ 	.word	0x00000006
        /*0ab8*/ 	.word	0x00000000
        /*0abc*/ 	.short	0x010a
        /*0abe*/ 	.byte	0x3f
	.zero		1


	//   ....[165]....
        /*0ac0*/ 	.word	0x00006030
        /*0ac4*/ 	.word	0x00000009
        /*0ac8*/ 	.word	0x00000000
        /*0acc*/ 	.short	0x010a
        /*0ace*/ 	.byte	0x3f
	.zero		1


	//   ....[166]....
        /*0ad0*/ 	.word	0x000060c0
        /*0ad4*/ 	.word	0x00000008
        /*0ad8*/ 	.word	0x00000000
        /*0adc*/ 	.short	0x010a
        /*0ade*/ 	.byte	0x3f
	.zero		1


	//   ....[167]....
        /*0ae0*/ 	.word	0x00006150
        /*0ae4*/ 	.word	0x0000000b
        /*0ae8*/ 	.word	0x00000000
        /*0aec*/ 	.short	0x010a
        /*0aee*/ 	.byte	0x3f
	.zero		1


	//   ....[168]....
        /*0af0*/ 	.word	0x000061e0
        /*0af4*/ 	.word	0x00000003
        /*0af8*/ 	.word	0x00000000
        /*0afc*/ 	.short	0x010a
        /*0afe*/ 	.byte	0x3f
	.zero		1


	//   ....[169]....
        /*0b00*/ 	.word	0x00006250
        /*0b04*/ 	.word	0x00000003
        /*0b08*/ 	.word	0x00000000
        /*0b0c*/ 	.short	0x010a
        /*0b0e*/ 	.byte	0x3f
	.zero		1


	//   ....[170]....
        /*0b10*/ 	.word	0x000062b0
        /*0b14*/ 	.word	0x0000000a
        /*0b18*/ 	.word	0x00000000
        /*0b1c*/ 	.short	0x010a
        /*0b1e*/ 	.byte	0x3f
	.zero		1


	//   ....[171]....
        /*0b20*/ 	.word	0x00006380
        /*0b24*/ 	.word	0x00000014
        /*0b28*/ 	.word	0x000001a8
        /*0b2c*/ 	.short	0x010a
        /*0b2e*/ 	.byte	0x3f
	.zero		1


	//   ....[172]....
        /*0b30*/ 	.word	0x00006460
        /*0b34*/ 	.word	0x00000005
        /*0b38*/ 	.word	0x00000000
        /*0b3c*/ 	.short	0x010a
        /*0b3e*/ 	.byte	0x3f
	.zero		1


	//   ....[173]....
        /*0b40*/ 	.word	0x000064b0
        /*0b44*/ 	.word	0x00000007
        /*0b48*/ 	.word	0x00000000
        /*0b4c*/ 	.short	0x010a
        /*0b4e*/ 	.byte	0x3f
	.zero		1


	//   ....[174]....
        /*0b50*/ 	.word	0x00006500
        /*0b54*/ 	.word	0x00000006
        /*0b58*/ 	.word	0x00000000
        /*0b5c*/ 	.short	0x010a
        /*0b5e*/ 	.byte	0x3f
	.zero		1


	//   ....[175]....
        /*0b60*/ 	.word	0x00006550
        /*0b64*/ 	.word	0x00000009
        /*0b68*/ 	.word	0x00000000
        /*0b6c*/ 	.short	0x010a
        /*0b6e*/ 	.byte	0x3f
	.zero		1


	//   ....[176]....
        /*0b70*/ 	.word	0x000065a0
        /*0b74*/ 	.word	0x00000006
        /*0b78*/ 	.word	0x00000000
        /*0b7c*/ 	.short	0x010a
        /*0b7e*/ 	.byte	0x3f
	.zero		1


	//   ....[177]....
        /*0b80*/ 	.word	0x000065f0
        /*0b84*/ 	.word	0x00000009
        /*0b88*/ 	.word	0x00000000
        /*0b8c*/ 	.short	0x010a
        /*0b8e*/ 	.byte	0x3f
	.zero		1


	//   ....[178]....
        /*0b90*/ 	.word	0x00006640
        /*0b94*/ 	.word	0x00000006
        /*0b98*/ 	.word	0x00000000
        /*0b9c*/ 	.short	0x010a
        /*0b9e*/ 	.byte	0x3f
	.zero		1


	//   ....[179]....
        /*0ba0*/ 	.word	0x00006690
        /*0ba4*/ 	.word	0x00000009
        /*0ba8*/ 	.word	0x00000000
        /*0bac*/ 	.short	0x010a
        /*0bae*/ 	.byte	0x3f
	.zero		1


	//   ....[180]....
        /*0bb0*/ 	.word	0x000066e0
        /*0bb4*/ 	.word	0x00000006
        /*0bb8*/ 	.word	0x00000000
        /*0bbc*/ 	.short	0x010a
        /*0bbe*/ 	.byte	0x3f
	.zero		1


	//   ....[181]....
        /*0bc0*/ 	.word	0x00006730
        /*0bc4*/ 	.word	0x00000009
        /*0bc8*/ 	.word	0x00000000
        /*0bcc*/ 	.short	0x010a
        /*0bce*/ 	.byte	0x3f
	.zero		1


	//   ....[182]....
        /*0bd0*/ 	.word	0x00006780
        /*0bd4*/ 	.word	0x00000006
        /*0bd8*/ 	.word	0x00000000
        /*0bdc*/ 	.short	0x010a
        /*0bde*/ 	.byte	0x3f
	.zero		1


	//   ....[183]....
        /*0be0*/ 	.word	0x000067d0
        /*0be4*/ 	.word	0x00000009
        /*0be8*/ 	.word	0x00000000
        /*0bec*/ 	.short	0x010a
        /*0bee*/ 	.byte	0x3f
	.zero		1


	//   ....[184]....
        /*0bf0*/ 	.word	0x00006820
        /*0bf4*/ 	.word	0x00000006
        /*0bf8*/ 	.word	0x00000000
        /*0bfc*/ 	.short	0x010a
        /*0bfe*/ 	.byte	0x3f
	.zero		1


	//   ....[185]....
        /*0c00*/ 	.word	0x00006870
        /*0c04*/ 	.word	0x00000009
        /*0c08*/ 	.word	0x00000000
        /*0c0c*/ 	.short	0x010a
        /*0c0e*/ 	.byte	0x3f
	.zero		1


	//   ....[186]....
        /*0c10*/ 	.word	0x000068c0
        /*0c14*/ 	.word	0x00000006
        /*0c18*/ 	.word	0x00000000
        /*0c1c*/ 	.short	0x010a
        /*0c1e*/ 	.byte	0x3f
	.zero		1


	//   ....[187]....
        /*0c20*/ 	.word	0x00006910
        /*0c24*/ 	.word	0x00000009
        /*0c28*/ 	.word	0x00000000
        /*0c2c*/ 	.short	0x010a
        /*0c2e*/ 	.byte	0x3f
	.zero		1


	//   ....[188]....
        /*0c30*/ 	.word	0x00006960
        /*0c34*/ 	.word	0x00000006
        /*0c38*/ 	.word	0x00000000
        /*0c3c*/ 	.short	0x010a
        /*0c3e*/ 	.byte	0x3f
	.zero		1


	//   ....[189]....
        /*0c40*/ 	.word	0x000069b0
        /*0c44*/ 	.word	0x00000009
        /*0c48*/ 	.word	0x00000000
        /*0c4c*/ 	.short	0x010a
        /*0c4e*/ 	.byte	0x3f
	.zero		1


	//   ....[190]....
        /*0c50*/ 	.word	0x00006a00
        /*0c54*/ 	.word	0x00000006
        /*0c58*/ 	.word	0x00000000
        /*0c5c*/ 	.short	0x010a
        /*0c5e*/ 	.byte	0x3f
	.zero		1


	//   ....[191]....
        /*0c60*/ 	.word	0x00006a50
        /*0c64*/ 	.word	0x00000009
        /*0c68*/ 	.word	0x00000000
        /*0c6c*/ 	.short	0x010a
        /*0c6e*/ 	.byte	0x3f
	.zero		1


	//   ....[192]....
        /*0c70*/ 	.word	0x00006aa0
        /*0c74*/ 	.word	0x00000006
        /*0c78*/ 	.word	0x00000000
        /*0c7c*/ 	.short	0x010a
        /*0c7e*/ 	.byte	0x3f
	.zero		1


	//   ....[193]....
        /*0c80*/ 	.word	0x00006af0
        /*0c84*/ 	.word	0x00000009
        /*0c88*/ 	.word	0x00000000
        /*0c8c*/ 	.short	0x010a
        /*0c8e*/ 	.byte	0x3f
	.zero		1


	//   ....[194]....
        /*0c90*/ 	.word	0x00006b40
        /*0c94*/ 	.word	0x00000006
        /*0c98*/ 	.word	0x00000000
        /*0c9c*/ 	.short	0x010a
        /*0c9e*/ 	.byte	0x3f
	.zero		1


	//   ....[195]....
        /*0ca0*/ 	.word	0x00006b90
        /*0ca4*/ 	.word	0x00000009
        /*0ca8*/ 	.word	0x00000000
        /*0cac*/ 	.short	0x010a
        /*0cae*/ 	.byte	0x3f
	.zero		1


	//   ....[196]....
        /*0cb0*/ 	.word	0x00006be0
        /*0cb4*/ 	.word	0x00000006
        /*0cb8*/ 	.word	0x00000000
        /*0cbc*/ 	.short	0x010a
        /*0cbe*/ 	.byte	0x3f
	.zero		1


	//   ....[197]....
        /*0cc0*/ 	.word	0x00006c30
        /*0cc4*/ 	.word	0x00000009
        /*0cc8*/ 	.word	0x00000000
        /*0ccc*/ 	.short	0x010a
        /*0cce*/ 	.byte	0x3f
	.zero		1


	//   ....[198]....
        /*0cd0*/ 	.word	0x00006c80
        /*0cd4*/ 	.word	0x00000006
        /*0cd8*/ 	.word	0x00000000
        /*0cdc*/ 	.short	0x010a
        /*0cde*/ 	.byte	0x3f
	.zero		1


	//   ....[199]....
        /*0ce0*/ 	.word	0x00006cd0
        /*0ce4*/ 	.word	0x00000009
        /*0ce8*/ 	.word	0x00000000
        /*0cec*/ 	.short	0x010a
        /*0cee*/ 	.byte	0x3f
	.zero		1


	//   ....[200]....
        /*0cf0*/ 	.word	0x00006d20
        /*0cf4*/ 	.word	0x00000006
        /*0cf8*/ 	.word	0x00000000
        /*0cfc*/ 	.short	0x010a
        /*0cfe*/ 	.byte	0x3f
	.zero		1


	//   ....[201]....
        /*0d00*/ 	.word	0x00006d70
        /*0d04*/ 	.word	0x00000009
        /*0d08*/ 	.word	0x00000000
        /*0d0c*/ 	.short	0x010a
        /*0d0e*/ 	.byte	0x3f
	.zero		1


	//   ....[202]....
        /*0d10*/ 	.word	0x00006dc0
        /*0d14*/ 	.word	0x00000006
        /*0d18*/ 	.word	0x00000000
        /*0d1c*/ 	.short	0x010a
        /*0d1e*/ 	.byte	0x3f
	.zero		1


	//   ....[203]....
        /*0d20*/ 	.word	0x00006e10
        /*0d24*/ 	.word	0x00000009
        /*0d28*/ 	.word	0x00000000
        /*0d2c*/ 	.short	0x010a
        /*0d2e*/ 	.byte	0x3f
	.zero		1


	//   ....[204]....
        /*0d30*/ 	.word	0x00006e60
        /*0d34*/ 	.word	0x00000006
        /*0d38*/ 	.word	0x00000000
        /*0d3c*/ 	.short	0x010a
        /*0d3e*/ 	.byte	0x3f
	.zero		1


	//   ....[205]....
        /*0d40*/ 	.word	0x00006eb0
        /*0d44*/ 	.word	0x00000009
        /*0d48*/ 	.word	0x00000000
        /*0d4c*/ 	.short	0x010a
        /*0d4e*/ 	.byte	0x3f
	.zero		1


	//   ....[206]....
        /*0d50*/ 	.word	0x00006f00
        /*0d54*/ 	.word	0x00000006
        /*0d58*/ 	.word	0x00000000
        /*0d5c*/ 	.short	0x010a
        /*0d5e*/ 	.byte	0x3f
	.zero		1


	//   ....[207]....
        /*0d60*/ 	.word	0x00006f50
        /*0d64*/ 	.word	0x00000009
        /*0d68*/ 	.word	0x00000000
        /*0d6c*/ 	.short	0x010a
        /*0d6e*/ 	.byte	0x3f
	.zero		1


	//   ....[208]....
        /*0d70*/ 	.word	0x00006fa0
        /*0d74*/ 	.word	0x00000006
        /*0d78*/ 	.word	0x00000000
        /*0d7c*/ 	.short	0x010a
        /*0d7e*/ 	.byte	0x3f
	.zero		1


	//   ....[209]....
        /*0d80*/ 	.word	0x00006ff0
        /*0d84*/ 	.word	0x00000009
        /*0d88*/ 	.word	0x00000000
        /*0d8c*/ 	.short	0x010a
        /*0d8e*/ 	.byte	0x3f
	.zero		1


	//   ....[210]....
        /*0d90*/ 	.word	0x00007040
        /*0d94*/ 	.word	0x00000006
        /*0d98*/ 	.word	0x00000000
        /*0d9c*/ 	.short	0x010a
        /*0d9e*/ 	.byte	0x3f
	.zero		1


	//   ....[211]....
        /*0da0*/ 	.word	0x00007090
        /*0da4*/ 	.word	0x00000009
        /*0da8*/ 	.word	0x00000000
        /*0dac*/ 	.short	0x010a
        /*0dae*/ 	.byte	0x3f
	.zero		1


	//   ....[212]....
        /*0db0*/ 	.word	0x000070e0
        /*0db4*/ 	.word	0x00000006
        /*0db8*/ 	.word	0x00000000
        /*0dbc*/ 	.short	0x010a
        /*0dbe*/ 	.byte	0x3f
	.zero		1


	//   ....[213]....
        /*0dc0*/ 	.word	0x00007130
        /*0dc4*/ 	.word	0x00000009
        /*0dc8*/ 	.word	0x00000000
        /*0dcc*/ 	.short	0x010a
        /*0dce*/ 	.byte	0x3f
	.zero		1


	//   ....[214]....
        /*0dd0*/ 	.word	0x00007180
        /*0dd4*/ 	.word	0x00000006
        /*0dd8*/ 	.word	0x00000000
        /*0ddc*/ 	.short	0x010a
        /*0dde*/ 	.byte	0x3f
	.zero		1


	//   ....[215]....
        /*0de0*/ 	.word	0x000071d0
        /*0de4*/ 	.word	0x00000009
        /*0de8*/ 	.word	0x00000000
        /*0dec*/ 	.short	0x010a
        /*0dee*/ 	.byte	0x3f
	.zero		1


	//   ....[216]....
        /*0df0*/ 	.word	0x00007220
        /*0df4*/ 	.word	0x00000006
        /*0df8*/ 	.word	0x00000000
        /*0dfc*/ 	.short	0x010a
        /*0dfe*/ 	.byte	0x3f
	.zero		1


	//   ....[217]....
        /*0e00*/ 	.word	0x00007270
        /*0e04*/ 	.word	0x00000009
        /*0e08*/ 	.word	0x00000000
        /*0e0c*/ 	.short	0x010a
        /*0e0e*/ 	.byte	0x3f
	.zero		1


	//   ....[218]....
        /*0e10*/ 	.word	0x000072c0
        /*0e14*/ 	.word	0x00000006
        /*0e18*/ 	.word	0x00000000
        /*0e1c*/ 	.short	0x010a
        /*0e1e*/ 	.byte	0x3f
	.zero		1


	//   ....[219]....
        /*0e20*/ 	.word	0x00007310
        /*0e24*/ 	.word	0x00000009
        /*0e28*/ 	.word	0x00000000
        /*0e2c*/ 	.short	0x010a
        /*0e2e*/ 	.byte	0x3f
	.zero		1


	//   ....[220]....
        /*0e30*/ 	.word	0x00007360
        /*0e34*/ 	.word	0x00000006
        /*0e38*/ 	.word	0x00000000
        /*0e3c*/ 	.short	0x010a
        /*0e3e*/ 	.byte	0x3f
	.zero		1


	//   ....[221]....
        /*0e40*/ 	.word	0x000073b0
        /*0e44*/ 	.word	0x00000009
        /*0e48*/ 	.word	0x00000000
        /*0e4c*/ 	.short	0x010a
        /*0e4e*/ 	.byte	0x3f
	.zero		1


	//   ....[222]....
        /*0e50*/ 	.word	0x00007400
        /*0e54*/ 	.word	0x00000008
        /*0e58*/ 	.word	0x00000000
        /*0e5c*/ 	.short	0x010a
        /*0e5e*/ 	.byte	0x3f
	.zero		1


	//   ....[223]....
        /*0e60*/ 	.word	0x00007450
        /*0e64*/ 	.word	0x0000000b
        /*0e68*/ 	.word	0x00000000
        /*0e6c*/ 	.short	0x010a
        /*0e6e*/ 	.byte	0x3f
	.zero		1


	//----- nvinfo : EIATTR_NUM_MBARRIERS
	.align		4
.L_28:
        /*0e70*/ 	.byte	0x03, 0x38
        /*0e72*/ 	.short	0x006c


	//----- nvinfo : EIATTR_EXIT_INSTR_OFFSETS
	.align		4
        /*0e74*/ 	.byte	0x04, 0x1c
        /*0e76*/ 	.short	(.L_30 - .L_29)


	//   ....[0]....
.L_29:
        /*0e78*/ 	.word	0x00000ca0


	//   ....[1]....
        /*0e7c*/ 	.word	0x00001550


	//   ....[2]....
        /*0e80*/ 	.word	0x000030b0


	//   ....[3]....
        /*0e84*/ 	.word	0x000036d0


	//   ....[4]....
        /*0e88*/ 	.word	0x00006230


	//----- nvinfo : EIATTR_MAX_THREADS
	.align		4
.L_30:
        /*0e8c*/ 	.byte	0x04, 0x05
        /*0e8e*/ 	.short	(.L_32 - .L_31)
.L_31:
        /*0e90*/ 	.word	0x00000180
        /*0e94*/ 	.word	0x00000001
        /*0e98*/ 	.word	0x00000001


	//----- nvinfo : EIATTR_CRS_STACK_SIZE
	.align		4
.L_32:
        /*0e9c*/ 	.byte	0x04, 0x1e
        /*0e9e*/ 	.short	(.L_34 - .L_33)
.L_33:
        /*0ea0*/ 	.word	0x00000000


	//----- nvinfo : EIATTR_CBANK_PARAM_SIZE
	.align		4
.L_34:
        /*0ea4*/ 	.byte	0x03, 0x19
        /*0ea6*/ 	.short	0x0470


	//----- nvinfo : EIATTR_PARAM_CBANK
	.align		4
        /*0ea8*/ 	.byte	0x04, 0x0a
        /*0eaa*/ 	.short	(.L_36 - .L_35)
	.align		4
.L_35:
        /*0eac*/ 	.word	index@(.nv.constant0._ZN7cutlass13device_kernelINS_4gemm6kernel13GemmUniversalIN4cute5tupleIJiiiiEEENS1_10collective13CollectiveMmaINS1_37MainloopSm90TmaGmmaWarpSpecializedFP8ILi53ENS5_IJNS4_1CILi1EEESB_SB_EEENS1_35KernelTmaWarpSpecializedCooperativeEEENS5_IJNSA_ILi128EEENSA_ILi8EEENSA_ILi32EEEEEENS_12float_e4m3_tENS5_IJlSB_lEEESJ_SK_NS4_8TiledMMAINS4_8MMA_AtomIJNS4_4SM904GMMA29MMA_64x8x32_F32E4M3E4M3_SS_TNILNSO_7ScaleInE1ELSQ_1EEEEEENS4_6LayoutINS5_IJNSA_ILi2EEESB_SB_EEENS5_IJSB_NSA_ILi0EEESW_EEEEENS5_IJNS4_10UnderscoreESZ_SZ_EEEEENS4_13SM90_TMA_LOADENS4_14ComposedLayoutINS4_7SwizzleILi1ELi4ELi3EEENS4_18smem_ptr_flag_bitsILi8EEENST_INS5_IJSG_SH_EEENS5_IJSH_SB_EEEEEEEvNS4_8identityES12_S1B_vS1C_EENS_8epilogue10collective6detail29Sm90TmaWarpSpecializedAdapterINS1F_15DefaultEpilogueISJ_SK_SK_NS1E_6thread17LinearCombinationISJ_Li1EffLNS1J_9ScaleType4KindE0ELNS_15FloatRoundStyleE2ESJ_EENS1_15EpilogueDefaultEEEEEvvEEEEvNT_6ParamsE)
        /*0eb0*/ 	.short	0x0210
        /*0eb2*/ 	.short	0x0470


	//----- nvinfo : EIATTR_SW_WAR
	.align		4
.L_36:
        /*0eb4*/ 	.byte	0x04, 0x36
        /*0eb6*/ 	.short	(.L_38 - .L_37)
.L_37:
        /*0eb8*/ 	.word	0x00000008
.L_38:


//--------------------- .nv.callgraph             --------------------------
	.section	.nv.callgraph,"",@"SHT_CUDA_CALLGRAPH"
	.align	4
	.sectionentsize	8
	.align		4
        /*0000*/ 	.word	0x00000000
	.align		4
        /*0004*/ 	.word	0xffffffff
	.align		4
        /*0008*/ 	.word	0x00000000
	.align		4
        /*000c*/ 	.word	0xfffffffe
	.align		4
        /*0010*/ 	.word	0x00000000
	.align		4
        /*0014*/ 	.word	0xfffffffd
	.align		4
        /*0018*/ 	.word	0x00000000
	.align		4
        /*001c*/ 	.word	0xfffffffc


//--------------------- .nv.constant4             --------------------------
	.section	.nv.constant4,"a",@progbits
	.align	8
	.align		8
.nv.constant4:
        /*0000*/ 	.dword	_ZN39_INTERNAL_a05393f5_4_k_cu_347e06d5_32964cuda3std3__45__cpo5beginE
	.align		8
        /*0008*/ 	.dword	_ZN39_INTERNAL_a05393f5_4_k_cu_347e06d5_32964cuda3std3__45__cpo3endE
	.align		8
        /*0010*/ 	.dword	_ZN39_INTERNAL_a05393f5_4_k_cu_347e06d5_32964cuda3std3__45__cpo6cbeginE
	.align		8
        /*0018*/ 	.dword	_ZN39_INTERNAL_a05393f5_4_k_cu_347e06d5_32964cuda3std3__45__cpo4cendE
	.align		8
        /*0020*/ 	.dword	_ZN39_INTERNAL_a05393f5_4_k_cu_347e06d5_32964cuda3std3__441_GLOBAL__N__a05393f5_4_k_cu_347e06d5_32966ignoreE
	.align		8
        /*0028*/ 	.dword	_ZN39_INTERNAL_a05393f5_4_k_cu_347e06d5_32964cuda3std3__419piecewise_constructE
	.align		8
        /*0030*/ 	.dword	_ZN39_INTERNAL_a05393f5_4_k_cu_347e06d5_32964cuda3std3__48in_placeE
	.align		8
        /*0038*/ 	.dword	_ZN39_INTERNAL_a05393f5_4_k_cu_347e06d5_32964cuda3std6ranges3__45__cpo4swapE
	.align		8
        /*0040*/ 	.dword	_ZN39_INTERNAL_a05393f5_4_k_cu_347e06d5_32964cuda3std6ranges3__45__cpo9iter_moveE
	.align		8
        /*0048*/ 	.dword	_ZN39_INTERNAL_a05393f5_4_k_cu_347e06d5_32964cute7productE
	.align		8
        /*0050*/ 	.dword	_ZN39_INTERNAL_a05393f5_4_k_cu_347e06d5_32964cute1_E


//--------------------- .text._ZN7cutlass13device_kernelINS_4gemm6kernel13GemmUniversalIN4cute5tupleIJiiiiEEENS1_10collective13CollectiveMmaINS1_37MainloopSm90TmaGmmaWarpSpecializedFP8ILi53ENS5_IJNS4_1CILi1EEESB_SB_EEENS1_35KernelTmaWarpSpecializedCooperativeEEENS5_IJNSA_ILi128EEENSA_ILi8EEENSA_ILi32EEEEEENS_12float_e4m3_tENS5_IJlSB_lEEESJ_SK_NS4_8TiledMMAINS4_8MMA_AtomIJNS4_4SM904GMMA29MMA_64x8x32_F32E4M3E4M3_SS_TNILNSO_7ScaleInE1ELSQ_1EEEEEENS4_6LayoutINS5_IJNSA_ILi2EEESB_SB_EEENS5_IJSB_NSA_ILi0EEESW_EEEEENS5_IJNS4_10UnderscoreESZ_SZ_EEEEENS4_13SM90_TMA_LOADENS4_14ComposedLayoutINS4_7SwizzleILi1ELi4ELi3EEENS4_18smem_ptr_flag_bitsILi8EEENST_INS5_IJSG_SH_EEENS5_IJSH_SB_EEEEEEEvNS4_8identityES12_S1B_vS1C_EENS_8epilogue10collective6detail29Sm90TmaWarpSpecializedAdapterINS1F_15DefaultEpilogueISJ_SK_SK_NS1E_6thread17LinearCombinationISJ_Li1EffLNS1J_9ScaleType4KindE0ELNS_15FloatRoundStyleE2ESJ_EENS1_15EpilogueDefaultEEEEEvvEEEEvNT_6ParamsE --------------------------
	.section	.text._ZN7cutlass13device_kernelINS_4gemm6kernel13GemmUniversalIN4cute5tupleIJiiiiEEENS1_10collective13CollectiveMmaINS1_37MainloopSm90TmaGmmaWarpSpecializedFP8ILi53ENS5_IJNS4_1CILi1EEESB_SB_EEENS1_35KernelTmaWarpSpecializedCooperativeEEENS5_IJNSA_ILi128EEENSA_ILi8EEENSA_ILi32EEEEEENS_12float_e4m3_tENS5_IJlSB_lEEESJ_SK_NS4_8TiledMMAINS4_8MMA_AtomIJNS4_4SM904GMMA29MMA_64x8x32_F32E4M3E4M3_SS_TNILNSO_7ScaleInE1ELSQ_1EEEEEENS4_6LayoutINS5_IJNSA_ILi2EEESB_SB_EEENS5_IJSB_NSA_ILi0EEESW_EEEEENS5_IJNS4_10UnderscoreESZ_SZ_EEEEENS4_13SM90_TMA_LOADENS4_14ComposedLayoutINS4_7SwizzleILi1ELi4ELi3EEENS4_18smem_ptr_flag_bitsILi8EEENST_INS5_IJSG_SH_EEENS5_IJSH_SB_EEEEEEEvNS4_8identityES12_S1B_vS1C_EENS_8epilogue10collective6detail29Sm90TmaWarpSpecializedAdapterINS1F_15DefaultEpilogueISJ_SK_SK_NS1E_6thread17LinearCombinationISJ_Li1EffLNS1J_9ScaleType4KindE0ELNS_15FloatRoundStyleE2ESJ_EENS1_15EpilogueDefaultEEEEEvvEEEEvNT_6ParamsE,"ax",@progbits
	.align	128
.text._ZN7cutlass13device_kernelINS_4gemm6kernel13GemmUniversalIN4cute5tupleIJiiiiEEENS1_10collective13CollectiveMmaINS1_37MainloopSm90TmaGmmaWarpSpecializedFP8ILi53ENS5_IJNS4_1CILi1EEESB_SB_EEENS1_35KernelTmaWarpSpecializedCooperativeEEENS5_IJNSA_ILi128EEENSA_ILi8EEENSA_ILi32EEEEEENS_12float_e4m3_tENS5_IJlSB_lEEESJ_SK_NS4_8TiledMMAINS4_8MMA_AtomIJNS4_4SM904GMMA29MMA_64x8x32_F32E4M3E4M3_SS_TNILNSO_7ScaleInE1ELSQ_1EEEEEENS4_6LayoutINS5_IJNSA_ILi2EEESB_SB_EEENS5_IJSB_NSA_ILi0EEESW_EEEEENS5_IJNS4_10UnderscoreESZ_SZ_EEEEENS4_13SM90_TMA_LOADENS4_14ComposedLayoutINS4_7SwizzleILi1ELi4ELi3EEENS4_18smem_ptr_flag_bitsILi8EEENST_INS5_IJSG_SH_EEENS5_IJSH_SB_EEEEEEEvNS4_8identityES12_S1B_vS1C_EENS_8epilogue10collective6detail29Sm90TmaWarpSpecializedAdapterINS1F_15DefaultEpilogueISJ_SK_SK_NS1E_6thread17LinearCombinationISJ_Li1EffLNS1J_9ScaleType4KindE0ELNS_15FloatRoundStyleE2ESJ_EENS1_15EpilogueDefaultEEEEEvvEEEEvNT_6ParamsE:
        .type           _ZN7cutlass13device_kernelINS_4gemm6kernel13GemmUniversalIN4cute5tupleIJiiiiEEENS1_10collective13CollectiveMmaINS1_37MainloopSm90TmaGmmaWarpSpecializedFP8ILi53ENS5_IJNS4_1CILi1EEESB_SB_EEENS1_35KernelTmaWarpSpecializedCooperativeEEENS5_IJNSA_ILi128EEENSA_ILi8EEENSA_ILi32EEEEEENS_12float_e4m3_tENS5_IJlSB_lEEESJ_SK_NS4_8TiledMMAINS4_8MMA_AtomIJNS4_4SM904GMMA29MMA_64x8x32_F32E4M3E4M3_SS_TNILNSO_7ScaleInE1ELSQ_1EEEEEENS4_6LayoutINS5_IJNSA_ILi2EEESB_SB_EEENS5_IJSB_NSA_ILi0EEESW_EEEEENS5_IJNS4_10UnderscoreESZ_SZ_EEEEENS4_13SM90_TMA_LOADENS4_14ComposedLayoutINS4_7SwizzleILi1ELi4ELi3EEENS4_18smem_ptr_flag_bitsILi8EEENST_INS5_IJSG_SH_EEENS5_IJSH_SB_EEEEEEEvNS4_8identityES12_S1B_vS1C_EENS_8epilogue10collective6detail29Sm90TmaWarpSpecializedAdapterINS1F_15DefaultEpilogueISJ_SK_SK_NS1E_6thread17LinearCombinationISJ_Li1EffLNS1J_9ScaleType4KindE0ELNS_15FloatRoundStyleE2ESJ_EENS1_15EpilogueDefaultEEEEEvvEEEEvNT_6ParamsE,@function
        .size           _ZN7cutlass13device_kernelINS_4gemm6kernel13GemmUniversalIN4cute5tupleIJiiiiEEENS1_10collective13CollectiveMmaINS1_37MainloopSm90TmaGmmaWarpSpecializedFP8ILi53ENS5_IJNS4_1CILi1EEESB_SB_EEENS1_35KernelTmaWarpSpecializedCooperativeEEENS5_IJNSA_ILi128EEENSA_ILi8EEENSA_ILi32EEEEEENS_12float_e4m3_tENS5_IJlSB_lEEESJ_SK_NS4_8TiledMMAINS4_8MMA_AtomIJNS4_4SM904GMMA29MMA_64x8x32_F32E4M3E4M3_SS_TNILNSO_7ScaleInE1ELSQ_1EEEEEENS4_6LayoutINS5_IJNSA_ILi2EEESB_SB_EEENS5_IJSB_NSA_ILi0EEESW_EEEEENS5_IJNS4_10UnderscoreESZ_SZ_EEEEENS4_13SM90_TMA_LOADENS4_14ComposedLayoutINS4_7SwizzleILi1ELi4ELi3EEENS4_18smem_ptr_flag_bitsILi8EEENST_INS5_IJSG_SH_EEENS5_IJSH_SB_EEEEEEEvNS4_8identityES12_S1B_vS1C_EENS_8epilogue10collective6detail29Sm90TmaWarpSpecializedAdapterINS1F_15DefaultEpilogueISJ_SK_SK_NS1E_6thread17LinearCombinationISJ_Li1EffLNS1J_9ScaleType4KindE0ELNS_15FloatRoundStyleE2ESJ_EENS1_15EpilogueDefaultEEEEEvvEEEEvNT_6ParamsE,(.L_x_180 - _ZN7cutlass13device_kernelINS_4gemm6kernel13GemmUniversalIN4cute5tupleIJiiiiEEENS1_10collective13CollectiveMmaINS1_37MainloopSm90TmaGmmaWarpSpecializedFP8ILi53ENS5_IJNS4_1CILi1EEESB_SB_EEENS1_35KernelTmaWarpSpecializedCooperativeEEENS5_IJNSA_ILi128EEENSA_ILi8EEENSA_ILi32EEEEEENS_12float_e4m3_tENS5_IJlSB_lEEESJ_SK_NS4_8TiledMMAINS4_8MMA_AtomIJNS4_4SM904GMMA29MMA_64x8x32_F32E4M3E4M3_SS_TNILNSO_7ScaleInE1ELSQ_1EEEEEENS4_6LayoutINS5_IJNSA_ILi2EEESB_SB_EEENS5_IJSB_NSA_ILi0EEESW_EEEEENS5_IJNS4_10UnderscoreESZ_SZ_EEEEENS4_13SM90_TMA_LOADENS4_14ComposedLayoutINS4_7SwizzleILi1ELi4ELi3EEENS4_18smem_ptr_flag_bitsILi8EEENST_INS5_IJSG_SH_EEENS5_IJSH_SB_EEEEEEEvNS4_8identityES12_S1B_vS1C_EENS_8epilogue10collective6detail29Sm90TmaWarpSpecializedAdapterINS1F_15DefaultEpilogueISJ_SK_SK_NS1E_6thread17LinearCombinationISJ_Li1EffLNS1J_9ScaleType4KindE0ELNS_15FloatRoundStyleE2ESJ_EENS1_15EpilogueDefaultEEEEEvvEEEEvNT_6ParamsE)
        .other          _ZN7cutlass13device_kernelINS_4gemm6kernel13GemmUniversalIN4cute5tupleIJiiiiEEENS1_10collective13CollectiveMmaINS1_37MainloopSm90TmaGmmaWarpSpecializedFP8ILi53ENS5_IJNS4_1CILi1EEESB_SB_EEENS1_35KernelTmaWarpSpecializedCooperativeEEENS5_IJNSA_ILi128EEENSA_ILi8EEENSA_ILi32EEEEEENS_12float_e4m3_tENS5_IJlSB_lEEESJ_SK_NS4_8TiledMMAINS4_8MMA_AtomIJNS4_4SM904GMMA29MMA_64x8x32_F32E4M3E4M3_SS_TNILNSO_7ScaleInE1ELSQ_1EEEEEENS4_6LayoutINS5_IJNSA_ILi2EEESB_SB_EEENS5_IJSB_NSA_ILi0EEESW_EEEEENS5_IJNS4_10UnderscoreESZ_SZ_EEEEENS4_13SM90_TMA_LOADENS4_14ComposedLayoutINS4_7SwizzleILi1ELi4ELi3EEENS4_18smem_ptr_flag_bitsILi8EEENST_INS5_IJSG_SH_EEENS5_IJSH_SB_EEEEEEEvNS4_8identityES12_S1B_vS1C_EENS_8epilogue10collective6detail29Sm90TmaWarpSpecializedAdapterINS1F_15DefaultEpilogueISJ_SK_SK_NS1E_6thread17LinearCombinationISJ_Li1EffLNS1J_9ScaleType4KindE0ELNS_15FloatRoundStyleE2ESJ_EENS1_15EpilogueDefaultEEEEEvvEEEEvNT_6ParamsE,@"STO_CUDA_ENTRY STV_DEFAULT"
_ZN7cutlass13device_kernelINS_4gemm6kernel13GemmUniversalIN4cute5tupleIJiiiiEEENS1_10collective13CollectiveMmaINS1_37MainloopSm90TmaGmmaWarpSpecializedFP8ILi53ENS5_IJNS4_1CILi1EEESB_SB_EEENS1_35KernelTmaWarpSpecializedCooperativeEEENS5_IJNSA_ILi128EEENSA_ILi8EEENSA_ILi32EEEEEENS_12float_e4m3_tENS5_IJlSB_lEEESJ_SK_NS4_8TiledMMAINS4_8MMA_AtomIJNS4_4SM904GMMA29MMA_64x8x32_F32E4M3E4M3_SS_TNILNSO_7ScaleInE1ELSQ_1EEEEEENS4_6LayoutINS5_IJNSA_ILi2EEESB_SB_EEENS5_IJSB_NSA_ILi0EEESW_EEEEENS5_IJNS4_10UnderscoreESZ_SZ_EEEEENS4_13SM90_TMA_LOADENS4_14ComposedLayoutINS4_7SwizzleILi1ELi4ELi3EEENS4_18smem_ptr_flag_bitsILi8EEENST_INS5_IJSG_SH_EEENS5_IJSH_SB_EEEEEEEvNS4_8identityES12_S1B_vS1C_EENS_8epilogue10collective6detail29Sm90TmaWarpSpecializedAdapterINS1F_15DefaultEpilogueISJ_SK_SK_NS1E_6thread17LinearCombinationISJ_Li1EffLNS1J_9ScaleType4KindE0ELNS_15FloatRoundStyleE2ESJ_EENS1_15EpilogueDefaultEEEEEvvEEEEvNT_6ParamsE:
[----:B------:R-:W-:Y:S01]  /*0000*/  LDC R1, c[0x0][0x28] ;  /* 0x00000a00ff017b82 */ /* 0x000fe20000000800 */
[----:B------:R-:W0:Y:S01]  /*0010*/  S2R R2, SR_TID.X ;  /* 0x0000000000027919 */ /* 0x000e220000002100 */
[----:B------:R-:W-:Y:S01]  /*0020*/  ELECT P0, URZ, PT ;  /* 0x00000000003f782f */ /* 0x000fe20003800000 */
[----:B------:R-:W-:Y:S01]  /*0030*/  BSSY B0, `(.L_x_0) ;  /* 0x000000f000007945 */ /* 0x000fe20003800000 */
[--C-:B0-----:R-:W-:Y:S02]  /*0040*/  SHF.R.U32.HI R0, RZ, 0x5, R2.reuse ;  /* 0x00000005ff007819 */ /* 0x101fe40000011602 */
[----:B------:R-:W-:-:S03]  /*0050*/  SHF.R.U32.HI R16, RZ, 0x7, R2 ;  /* 0x00000007ff107819 */ /* 0x000fc60000011602 */
[----:B------:R-:W0:Y:S04]  /*0060*/  SHFL.IDX PT, R4, R0, RZ, 0x1f ;  /* 0x00001fff00047589 */ /* 0x000e2800000e0000 */
[----:B------:R1:W2:Y:S01]  /*0070*/  SHFL.IDX PT, R12, R16, RZ, 0x1f ;  /* 0x00001fff100c7589 */ /* 0x0002a200000e0000 */
[----:B0-----:R-:W-:-:S13]  /*0080*/  ISETP.NE.OR P0, PT, R4, RZ, !P0 ;  /* 0x000000ff0400720c */ /* 0x001fda0004705670 */
[----:B-12---:R-:W-:Y:S05]  /*0090*/  @P0 BRA `(.L_x_1) ;  /* 0x0000000000200947 */ /* 0x006fea0003800000 */
[----:B------:R-:W-:Y:S02]  /*00a0*/  ULDC.64 UR4, c[0x0][0x198] ;  /* 0x0000660000047ab9 */ /* 0x000fe40000000a00 */
[----:B------:R-:W-:Y:S02]  /*00b0*/  UIADD3 UR6, UP0, UR4, 0xf0, URZ ;  /* 0x000000f004067890 */ /* 0x000fe4000ff1e03f */
[----:B------:R-:W-:Y:S02]  /*00c0*/  UIADD3 UR4, UP1, UR4, 0x1f0, URZ ;  /* 0x000001f004047890 */ /* 0x000fe4000ff3e03f */
[----:B------:R-:W-:Y:S02]  /*00d0*/  UIADD3.X UR7, URZ, UR5, URZ, UP0, !UPT ;  /* 0x000000053f077290 */ /* 0x000fe400087fe43f */
[----:B------:R-:W-:-:S07]  /*00e0*/  UIADD3.X UR5, URZ, UR5, URZ, UP1, !UPT ;  /* 0x000000053f057290 */ /* 0x000fce0008ffe43f */
[----:B------:R0:W-:Y:S02]  /*00f0*/  UTMACCTL.PF [UR6] ;  /* 0x00000000060079b9 */ /* 0x0001e40008040000 */
[----:B------:R0:W-:Y:S02]  /*0100*/  UTMACCTL.PF [UR4] ;  /* 0x00000000040079b9 */ /* 0x0001e40008040000 */
[----:B0-----:R-:W-:Y:S01]  /*0110*/  NOP ;  /* 0x0000000000007918 */ /* 0x001fe20000000000 */
.L_x_1:
[----:B------:R-:W-:Y:S05]  /*0120*/  BSYNC B0 ;  /* 0x0000000000007941 */ /* 0x000fea0003800000 */
.L_x_0:
[----:B------:R-:W0:Y:S02]  /*0130*/  SHFL.IDX PT, R3, R0, RZ, 0x1f ;  /* 0x00001fff00037589 */ /* 0x000e2400000e0000 */
[----:B0-----:R-:W-:-:S13]  /*0140*/  ISETP.NE.AND P0, PT, R3, RZ, PT ;  /* 0x000000ff0300720c */ /* 0x001fda0003f05270 */
[----:B------:R-:W-:Y:S05]  /*0150*/  @P0 BRA `(.L_x_2) ;  /* 0x0000000400ec0947 */ /* 0x000fea0003800000 */
[----:B------:R-:W-:Y:S01]  /*0160*/  ELECT P0, URZ, PT ;  /* 0x00000000003f782f */ /* 0x000fe20003800000 */
[----:B------:R-:W-:-:S12]  /*0170*/  BSSY B0, `(.L_x_2) ;  /* 0x0000079000007945 */ /* 0x000fd80003800000 */
[----:B------:R-:W-:Y:S05]  /*0180*/  @!P0 BRA `(.L_x_3) ;  /* 0x0000000400dc8947 */ /* 0x000fea0003800000 */
[----:B------:R-:W0:Y:S01]  /*0190*/  S2UR UR8, SR_CgaCtaId ;  /* 0x00000000000879c3 */ /* 0x000e220000008800 */
[----:B------:R-:W-:Y:S01]  /*01a0*/  UMOV UR4, 0x400 ;  /* 0x0000040000047882 */ /* 0x000fe20000000000 */
[----:B------:R-:W-:Y:S01]  /*01b0*/  UMOV UR5, 0x1 ;  /* 0x0000000100057882 */ /* 0x000fe20000000000 */
[----:B------:R-:W-:Y:S02]  /*01c0*/  UMOV UR6, 0x100 ;  /* 0x0000010000067882 */ /* 0x000fe40000000000 */
[----:B------:R-:W-:-:S04]  /*01d0*/  UIADD3 UR6, -UR6, 0x100000, URZ ;  /* 0x0010000006067890 */ /* 0x000fc8000fffe13f */
[----:B------:R-:W-:Y:S02]  /*01e0*/  USHF.L.U32 UR7, UR6, 0xb, URZ ;  /* 0x0000000b06077899 */ /* 0x000fe4000800063f */
[----:B------:R-:W-:Y:S02]  /*01f0*/  USHF.L.U32 UR6, UR6, 0x1, URZ ;  /* 0x0000000106067899 */ /* 0x000fe4000800063f */
[----:B0-----:R-:W-:Y:S02]  /*0200*/  ULEA UR8, UR8, UR4, 0x18 ;  /* 0x0000000408087291 */ /* 0x001fe4000f8ec03f */
[----:B------:R-:W-:-:S04]  /*0210*/  UIADD3 UR4, -UR5, 0x100000, URZ ;  /* 0x0010000005047890 */ /* 0x000fc8000fffe13f */
[----:B------:R-:W-:Y:S02]  /*0220*/  USHF.L.U32 UR5, UR4, 0xb, URZ ;  /* 0x0000000b04057899 */ /* 0x000fe4000800063f */
[----:B------:R-:W-:Y:S01]  /*0230*/  USHF.L.U32 UR4, UR4, 0x1, URZ ;  /* 0x0000000104047899 */ /* 0x000fe2000800063f */
[----:B------:R-:W0:Y:S11]  /*0240*/  FENCE.VIEW.ASYNC.S ;  /* 0x00000000000073c6 */ /* 0x000e360000000000 */
[----:B0-----:R0:W1:Y:S01]  /*0250*/  SYNCS.EXCH.64 URZ, [UR8], UR4 ;  /* 0x00000004083f75b2 */ /* 0x0010620008000100 */
[----:B------:R0:W2:Y:S01]  /*0260*/  SYNCS.EXCH.64 URZ, [UR8+0x1a8], UR6 ;  /* 0x0001a806083f75b2 */ /* 0x0000a20008000100 */
[----:B------:R0:W3:Y:S01]  /*0270*/  SYNCS.EXCH.64 URZ, [UR8+0x8], UR4 ;  /* 0x00000804083f75b2 */ /* 0x0000e20008000100 */
[----:B------:R0:W4:Y:S01]  /*0280*/  SYNCS.EXCH.64 URZ, [UR8+0x1b0], UR6 ;  /* 0x0001b006083f75b2 */ /* 0x0001220008000100 */
[----:B------:R0:W0:Y:S01]  /*0290*/  SYNCS.EXCH.64 URZ, [UR8+0x10], UR4 ;  /* 0x00001004083f75b2 */ /* 0x0000220008000100 */
        /* <DEDUP_REMOVED lines=101> */
[----:B-1234-:R-:W-:Y:S01]  /*08f0*/  NOP ;  /* 0x0000000000007918 */ /* 0x01efe20000000000 */
.L_x_3:
[----:B0-----:R-:W-:Y:S05]  /*0900*/  BSYNC B0 ;  /* 0x0000000000007941 */ /* 0x001fea0003800000 */
.L_x_2:
[----:B------:R-:W0:Y:S01]  /*0910*/  SHFL.IDX PT, R0, R0, RZ, 0x1f ;  /* 0x00001fff00007589 */ /* 0x000e2200000e0000 */
[----:B------:R-:W-:Y:S01]  /*0920*/  ELECT P0, URZ, PT ;  /* 0x00000000003f782f */ /* 0x000fe20003800000 */
[----:B------:R-:W1:Y:S01]  /*0930*/  LDC R3, c[0x0][0x65c] ;  /* 0x00019700ff037b82 */ /* 0x000e620000000800 */
[----:B------:R-:W-:Y:S01]  /*0940*/  UMOV UR4, 0x20 ;  /* 0x0000002000047882 */ /* 0x000fe20000000000 */
[----:B------:R-:W2:Y:S01]  /*0950*/  S2R R5, SR_CTAID.Y ;  /* 0x0000000000057919 */ /* 0x000ea20000002600 */
[----:B------:R-:W-:Y:S01]  /*0960*/  NOP ;  /* 0x0000000000007918 */ /* 0x000fe20000000000 */
[----:B------:R-:W-:Y:S01]  /*0970*/  ISETP.NE.AND P3, PT, R12, RZ, PT ;  /* 0x000000ff0c00720c */ /* 0x000fe20003f65270 */
[----:B------:R-:W-:Y:S01]  /*0980*/  NOP ;  /* 0x0000000000007918 */ /* 0x000fe20000000000 */
[----:B------:R-:W3:Y:S01]  /*0990*/  S2R R6, SR_CTAID.X ;  /* 0x0000000000067919 */ /* 0x000ee20000002500 */
[----:B0-----:R-:W-:Y:S02]  /*09a0*/  ISETP.NE.OR P0, PT, R0, RZ, !P0 ;  /* 0x000000ff0000720c */ /* 0x001fe40004705670 */
[----:B-1----:R-:W-:-:S02]  /*09b0*/  ISETP.NE.AND P1, PT, R3, 0x1, PT ;  /* 0x000000010300780c */ /* 0x002fc40003f25270 */
[----:B------:R-:W-:-:S04]  /*09c0*/  SHF.R.S32.HI R3, RZ, 0x1f, R4 ;  /* 0x0000001fff037819 */ /* 0x000fc80000011404 */
[----:B------:R-:W-:-:S04]  /*09d0*/  LEA.HI R3, R3, R4, RZ, 0x2 ;  /* 0x0000000403037211 */ /* 0x000fc800078f10ff */
[----:B------:R-:W-:Y:S01]  /*09e0*/  LOP3.LUT R3, R3, 0xfffffffc, RZ, 0xc0, !PT ;  /* 0xfffffffc03037812 */ /* 0x000fe200078ec0ff */
[----:B------:R-:W-:Y:S01]  /*09f0*/  VOTEU.ALL UP0, P0 ;  /* 0x00000000003f7886 */ /* 0x000fe20000000000 */
[----:B------:R-:W-:Y:S01]  /*0a00*/  VOTEU.ALL UP1, P0 ;  /* 0x00000000003f7886 */ /* 0x000fe20000020000 */
[----:B------:R-:W3:Y:S01]  /*0a10*/  @P1 LDC R7, c[0x0][0x10] ;  /* 0x00000400ff071b82 */ /* 0x000ee20000000800 */
[----:B--2---:R-:W-:Y:S02]  /*0a20*/  @P1 IMAD.MOV.U32 R8, RZ, RZ, R5 ;  /* 0x000000ffff081224 */ /* 0x004fe400078e0005 */
[----:B------:R-:W-:Y:S01]  /*0a30*/  @!UP0 UMOV UR6, 0x400 ;  /* 0x0000040000068882 */ /* 0x000fe20000000000 */
[----:B------:R-:W-:-:S04]  /*0a40*/  @!UP0 UIADD3 UR4, -UR4, 0x100000, URZ ;  /* 0x0010000004048890 */ /* 0x000fc8000fffe13f */
[----:B------:R-:W-:Y:S02]  /*0a50*/  @!UP0 USHF.L.U32 UR5, UR4, 0xb, URZ ;  /* 0x0000000b04058899 */ /* 0x000fe4000800063f */
[----:B------:R-:W-:Y:S01]  /*0a60*/  @!UP0 USHF.L.U32 UR4, UR4, 0x1, URZ ;  /* 0x0000000104048899 */ /* 0x000fe2000800063f */
[----:B------:R-:W-:Y:S02]  /*0a70*/  IMAD.IADD R4, R4, 0x1, -R3 ;  /* 0x0000000104047824 */ /* 0x000fe400078e0a03 */
[----:B------:R-:W-:Y:S01]  /*0a80*/  @P1 IMAD.MOV.U32 R9, RZ, RZ, RZ ;  /* 0x000000ffff091224 */ /* 0x000fe200078e00ff */
[----:B------:R-:W0:Y:S01]  /*0a90*/  @!UP0 S2UR UR7, SR_CgaCtaId ;  /* 0x00000000000789c3 */ /* 0x000e220000008800 */
[----:B------:R-:W-:Y:S01]  /*0aa0*/  @P1 IMAD.MOV.U32 R3, RZ, RZ, RZ ;  /* 0x000000ffff031224 */ /* 0x000fe200078e00ff */
[----:B------:R-:W-:-:S06]  /*0ab0*/  ISETP.NE.AND P2, PT, R4, 0x3, PT ;  /* 0x000000030400780c */ /* 0x000fcc0003f45270 */
[----:B------:R-:W1:Y:S01]  /*0ac0*/  @!P1 LDC R10, c[0x0][0xc] ;  /* 0x00000300ff0a9b82 */ /* 0x000e620000000800 */
[----:B---3--:R-:W-:-:S04]  /*0ad0*/  @P1 IMAD.WIDE.U32 R8, R6, R7, R8 ;  /* 0x0000000706081225 */ /* 0x008fc800078e0008 */
[----:B------:R-:W-:Y:S02]  /*0ae0*/  IMAD.MOV.U32 R7, RZ, RZ, RZ ;  /* 0x000000ffff077224 */ /* 0x000fe400078e00ff */
[----:B------:R-:W-:Y:S01]  /*0af0*/  @P1 IMAD.IADD R9, R9, 0x1, R3 ;  /* 0x0000000109091824 */ /* 0x000fe200078e0203 */
[----:B------:R-:W-:Y:S01]  /*0b00*/  LOP3.LUT R3, R2, 0x7f, RZ, 0xc0, !PT ;  /* 0x0000007f02037812 */ /* 0x000fe200078ec0ff */
[----:B0-----:R-:W-:Y:S01]  /*0b10*/  @!UP0 ULEA UR8, UR7, UR6, 0x18 ;  /* 0x0000000607088291 */ /* 0x001fe2000f8ec03f */
[----:B------:R-:W-:Y:S02]  /*0b20*/  VOTEU.ALL UP0, P0 ;  /* 0x00000000003f7886 */ /* 0x000fe40000000000 */
[----:B------:R-:W-:Y:S01]  /*0b30*/  ULDC UR6, c[0x0][0xc] ;  /* 0x0000030000067ab9 */ /* 0x000fe20000000800 */
[----:B------:R-:W-:Y:S01]  /*0b40*/  ISETP.EQ.OR P0, PT, R4, RZ, !P2 ;  /* 0x000000ff0400720c */ /* 0x000fe20005702670 */
[----:B------:R-:W-:-:S03]  /*0b50*/  ULDC UR7, c[0x0][0x10] ;  /* 0x0000040000077ab9 */ /* 0x000fc60000000800 */
[C---:B------:R-:W-:Y:S01]  /*0b60*/  ISETP.EQ.AND P0, PT, R12.reuse, RZ, P0 ;  /* 0x000000ff0c00720c */ /* 0x040fe20000702270 */
[----:B------:R-:W-:Y:S02]  /*0b70*/  VIADD R12, R12, 0xffffffff ;  /* 0xffffffff0c0c7836 */ /* 0x000fe40000000000 */
[----:B-1----:R-:W-:Y:S01]  /*0b80*/  @!P1 IMAD.WIDE.U32 R10, R10, R5, R6 ;  /* 0x000000050a0a9225 */ /* 0x002fe200078e0006 */
[----:B------:R-:W0:Y:S02]  /*0b90*/  FENCE.VIEW.ASYNC.S ;  /* 0x00000000000073c6 */ /* 0x000e240000000000 */
[----:B0-----:R-:W0:Y:S01]  /*0ba0*/  @!UP0 SYNCS.EXCH.64 URZ, [UR8+0x360], UR4 ;  /* 0x00036004083f85b2 */ /* 0x001e220008000100 */
[----:B------:R-:W-:Y:S02]  /*0bb0*/  SEL R0, RZ, 0x1, !P0 ;  /* 0x00000001ff007807 */ /* 0x000fe40004000000 */
[----:B------:R-:W-:Y:S01]  /*0bc0*/  ISETP.GE.U32.AND P2, PT, R12, 0x2, PT ;  /* 0x000000020c00780c */ /* 0x000fe20003f46070 */
[----:B------:R-:W-:-:S02]  /*0bd0*/  @!P1 IMAD.MOV.U32 R8, RZ, RZ, R10 ;  /* 0x000000ffff089224 */ /* 0x000fc400078e000a */
[----:B------:R-:W-:Y:S01]  /*0be0*/  @!P1 IMAD.MOV.U32 R9, RZ, RZ, R11 ;  /* 0x000000ffff099224 */ /* 0x000fe200078e000b */
[----:B------:R-:W-:Y:S01]  /*0bf0*/  SEL R0, R0, 0x2, P2 ;  /* 0x0000000200007807 */ /* 0x000fe20001000000 */
[----:B------:R1:W0:Y:S01]  /*0c00*/  @!UP1 SYNCS.EXCH.64 URZ, [UR8+0x368], UR4 ;  /* 0x00036804083f95b2 */ /* 0x0002220008000100 */
[----:B------:R-:W-:Y:S01]  /*0c10*/  NOP ;  /* 0x0000000000007918 */ /* 0x000fe20000000000 */
[----:B-1----:R-:W-:-:S03]  /*0c20*/  UIMAD.WIDE.U32 UR4, UR6, UR7, URZ ;  /* 0x00000007060472a5 */ /* 0x002fc6000f8e003f */
[----:B------:R-:W-:Y:S02]  /*0c30*/  ULDC UR6, c[0x0][0x14] ;  /* 0x0000050000067ab9 */ /* 0x000fe40000000800 */
[----:B------:R-:W-:Y:S02]  /*0c40*/  UIMAD.WIDE.U32 UR18, UR4, UR6, URZ ;  /* 0x00000006041272a5 */ /* 0x000fe4000f8e003f */
[----:B------:R-:W-:-:S04]  /*0c50*/  UIMAD UR13, UR5, UR6, URZ ;  /* 0x00000006050d72a4 */ /* 0x000fc8000f8e023f */
[----:B------:R-:W-:Y:S01]  /*0c60*/  UIADD3 UR13, UR19, UR13, URZ ;  /* 0x0000000d130d7290 */ /* 0x000fe2000fffe03f */
[----:B0-----:R-:W-:Y:S06]  /*0c70*/  BAR.SYNC.DEFER_BLOCKING 0x0 ;  /* 0x0000000000007b1d */ /* 0x001fec0000010000 */
[----:B------:R-:W-:Y:S05]  /*0c80*/  @!P3 BRA `(.L_x_4) ;  /* 0x00000024000cb947 */ /* 0x000fea0003800000 */
[----:B------:R-:W-:-:S13]  /*0c90*/  ISETP.GT.U32.AND P0, PT, R12, 0x1, PT ;  /* 0x000000010c00780c */ /* 0x000fda0003f04070 */
[----:B------:R-:W-:Y:S05]  /*0ca0*/  @P0 EXIT ;  /* 0x000000000000094d */ /* 0x000fea0003800000 */
[----:B------:R-:W-:Y:S01]  /*0cb0*/  ULDC.64 UR4, c[0x0][0x650] ;  /* 0x0001940000047ab9 */ /* 0x000fe20000000a00 */
[----:B------:R-:W-:Y:S01]  /*0cc0*/  PRMT R10, RZ, 0x7610, R10 ;  /* 0x00007610ff0a7816 */ /* 0x000fe2000000000a */
[----:B------:R-:W-:Y:S01]  /*0cd0*/  IMAD.MOV.U32 R13, RZ, RZ, -0x1 ;  /* 0xffffffffff0d7424 */ /* 0x000fe200078e00ff */
[----:B------:R-:W-:Y:S01]  /*0ce0*/  ISETP.GE.U32.AND P0, PT, R8, UR4, PT ;  /* 0x0000000408007c0c */ /* 0x000fe2000bf06070 */
[----:B------:R-:W-:Y:S02]  /*0cf0*/  IMAD.MOV.U32 R11, RZ, RZ, -0x1 ;  /* 0xffffffffff0b7424 */ /* 0x000fe400078e00ff */
[----:B------:R-:W-:Y:S01]  /*0d00*/  IMAD.MOV.U32 R19, RZ, RZ, -0x1 ;  /* 0xffffffffff137424 */ /* 0x000fe200078e00ff */
[----:B------:R-:W-:-:S13]  /*0d10*/  ISETP.GE.U32.AND.EX P0, PT, R9, UR5, PT, P0 ;  /* 0x0000000509007c0c */ /* 0x000fda000bf06100 */
[----:B------:R-:W-:Y:S05]  /*0d20*/  @P0 BRA `(.L_x_5) ;  /* 0x0000000400580947 */ /* 0x000fea0003800000 */
[----:B------:R-:W0:Y:S01]  /*0d30*/  LDC.64 R18, c[0x0][0x628] ;  /* 0x00018a00ff127b82 */ /* 0x000e220000000a00 */
[----:B------:R-:W-:Y:S02]  /*0d40*/  IMAD.MOV.U32 R10, RZ, RZ, R8 ;  /* 0x000000ffff0a7224 */ /* 0x000fe400078e0008 */
[----:B------:R-:W-:-:S05]  /*0d50*/  IMAD.MOV.U32 R11, RZ, RZ, R9 ;  /* 0x000000ffff0b7224 */ /* 0x000fca00078e0009 */
[----:B------:R-:W1:Y:S08]  /*0d60*/  LDC R4, c[0x0][0x630] ;  /* 0x00018c00ff047b82 */ /* 0x000e700000000800 */
[----:B------:R-:W2:Y:S01]  /*0d70*/  LDC.64 R20, c[0x0][0x620] ;  /* 0x00018800ff147b82 */ /* 0x000ea20000000a00 */
[----:B0-----:R-:W-:-:S04]  /*0d80*/  ISETP.NE.U32.AND P0, PT, R18, RZ, PT ;  /* 0x000000ff1200720c */ /* 0x001fc80003f05070 */
[----:B------:R-:W-:-:S13]  /*0d90*/  ISETP.NE.AND.EX P0, PT, R19, RZ, PT, P0 ;  /* 0x000000ff1300720c */ /* 0x000fda0003f05300 */
[----:B-12---:R-:W-:Y:S05]  /*0da0*/  @!P0 BRA `(.L_x_6) ;  /* 0x0000000000288947 */ /* 0x006fea0003800000 */
[----:B------:R-:W0:Y:S02]  /*0db0*/  LDC R15, c[0x0][0x634] ;  /* 0x00018d00ff0f7b82 */ /* 0x000e240000000800 */
[----:B0-----:R-:W-:-:S05]  /*0dc0*/  IADD3 R15, P0, R8, R15, RZ ;  /* 0x0000000f080f7210 */ /* 0x001fca0007f1e0ff */
[----:B------:R-:W-:-:S04]  /*0dd0*/  IMAD.X R17, RZ, RZ, R9, P0 ;  /* 0x000000ffff117224 */ /* 0x000fc800000e0609 */
[----:B------:R-:W-:-:S04]  /*0de0*/  IMAD.WIDE.U32 R10, R17, R18, RZ ;  /* 0x00000012110a7225 */ /* 0x000fc800078e00ff */
[----:B------:R-:W-:-:S04]  /*0df0*/  IMAD.WIDE.U32 R12, P0, R15, R19, R10 ;  /* 0x000000130f0c7225 */ /* 0x000fc8000780000a */
[----:B------:R-:W-:-:S04]  /*0e00*/  IMAD.WIDE.U32 R10, R15, R18, RZ ;  /* 0x000000120f0a7225 */ /* 0x000fc800078e00ff */
[----:B------:R-:W-:Y:S01]  /*0e10*/  IMAD.X R15, RZ, RZ, RZ, P0 ;  /* 0x000000ffff0f7224 */ /* 0x000fe200000e06ff */
[----:B------:R-:W-:Y:S01]  /*0e20*/  IADD3 RZ, P0, R11, R12, RZ ;  /* 0x0000000c0bff7210 */ /* 0x000fe20007f1e0ff */
[----:B------:R-:W-:-:S04]  /*0e30*/  IMAD.MOV.U32 R14, RZ, RZ, R13 ;  /* 0x000000ffff0e7224 */ /* 0x000fc800078e000d */
[----:B------:R-:W-:-:S08]  /*0e40*/  IMAD.WIDE.U32.X R10, R17, R19, R14, P0 ;  /* 0x00000013110a7225 */ /* 0x000fd000000e040e */
.L_x_6:
[-CC-:B------:R-:W-:Y:S01]  /*0e50*/  SHF.R.U64 R27, R10, R4.reuse, R11.reuse ;  /* 0x000000040a1b7219 */ /* 0x180fe2000000120b */
[----:B------:R-:W0:Y:S01]  /*0e60*/  LDC R14, c[0x0][0x618] ;  /* 0x00018600ff0e7b82 */ /* 0x000e220000000800 */
[----:B------:R-:W-:Y:S01]  /*0e70*/  SHF.R.U32.HI R7, RZ, R4, R11 ;  /* 0x00000004ff077219 */ /* 0x000fe2000001160b */
[----:B------:R-:W-:Y:S01]  /*0e80*/  ULDC UR4, c[0x0][0x150] ;  /* 0x0000540000047ab9 */ /* 0x000fe20000000800 */
[----:B------:R-:W-:Y:S02]  /*0e90*/  IADD3 R13, P0, RZ, -R27, RZ ;  /* 0x8000001bff0d7210 */ /* 0x000fe40007f1e0ff */
[----:B------:R-:W-:-:S03]  /*0ea0*/  I2FP.F32.U32 R4, R6 ;  /* 0x0000000600047245 */ /* 0x000fc60000201000 */
[----:B------:R-:W1:Y:S01]  /*0eb0*/  LDC.64 R28, c[0x0][0x640] ;  /* 0x00019000ff1c7b82 */ /* 0x000e620000000a00 */
[----:B------:R-:W-:Y:S02]  /*0ec0*/  IMAD.X R15, RZ, RZ, ~R7, P0 ;  /* 0x000000ffff0f7224 */ /* 0x000fe400000e0e07 */
[----:B------:R-:W-:Y:S01]  /*0ed0*/  FMUL R4, R4, UR4 ;  /* 0x0000000404047c20 */ /* 0x000fe20008400000 */
[----:B------:R-:W-:Y:S01]  /*0ee0*/  IMAD.WIDE.U32 R10, R13, R20, R8 ;  /* 0x000000140d0a7225 */ /* 0x000fe200078e0008 */
[----:B------:R-:W-:-:S03]  /*0ef0*/  ULDC UR4, c[0x0][0x154] ;  /* 0x0000550000047ab9 */ /* 0x000fc60000000800 */
[----:B------:R-:W-:Y:S01]  /*0f00*/  IMAD R12, R15, R20, RZ ;  /* 0x000000140f0c7224 */ /* 0x000fe200078e02ff */
[----:B------:R-:W2:Y:S01]  /*0f10*/  LDC R7, c[0x0][0x144] ;  /* 0x00005100ff077b82 */ /* 0x000ea20000000800 */
[----:B------:R-:W3:Y:S02]  /*0f20*/  F2I.U32.TRUNC.NTZ R4, R4 ;  /* 0x0000000400047305 */ /* 0x000ee4000020f000 */
[----:B------:R-:W-:-:S04]  /*0f30*/  IMAD R13, R13, R21, R12 ;  /* 0x000000150d0d7224 */ /* 0x000fc800078e020c */
[----:B------:R-:W-:Y:S01]  /*0f40*/  IMAD.IADD R11, R11, 0x1, R13 ;  /* 0x000000010b0b7824 */ /* 0x000fe200078e020d */
[----:B------:R-:W4:Y:S01]  /*0f50*/  LDC R22, c[0x0][0x608] ;  /* 0x00018200ff167b82 */ /* 0x000f220000000800 */
[----:B------:R-:W-:-:S03]  /*0f60*/  IMAD.MOV.U32 R13, RZ, RZ, -0x1 ;  /* 0xffffffffff0d7424 */ /* 0x000fc600078e00ff */
[-CC-:B0-----:R-:W-:Y:S02]  /*0f70*/  SHF.R.U64 R20, R10, R14.reuse, R11.reuse ;  /* 0x0000000e0a147219 */ /* 0x181fe4000000120b */
[----:B------:R-:W-:Y:S02]  /*0f80*/  I2FP.F32.U32 R10, R5 ;  /* 0x00000005000a7245 */ /* 0x000fe40000201000 */
[----:B------:R-:W0:Y:S01]  /*0f90*/  LDC R26, c[0x0][0x658] ;  /* 0x00019600ff1a7b82 */ /* 0x000e220000000800 */
[----:B-1----:R-:W-:Y:S01]  /*0fa0*/  ISETP.NE.U32.AND P0, PT, R28, RZ, PT ;  /* 0x000000ff1c00720c */ /* 0x002fe20003f05070 */
[----:B---3--:R-:W-:Y:S02]  /*0fb0*/  IMAD.MOV R12, RZ, RZ, -R4 ;  /* 0x000000ffff0c7224 */ /* 0x008fe400078e0a04 */
[----:B------:R-:W-:Y:S01]  /*0fc0*/  FMUL R10, R10, UR4 ;  /* 0x000000040a0a7c20 */ /* 0x000fe20008400000 */
[----:B------:R-:W-:Y:S02]  /*0fd0*/  SHF.R.U32.HI R11, RZ, R14, R11 ;  /* 0x0000000eff0b7219 */ /* 0x000fe4000001160b */
[----:B------:R-:W-:Y:S01]  /*0fe0*/  ISETP.NE.AND.EX P0, PT, R29, RZ, PT, P0 ;  /* 0x000000ff1d00720c */ /* 0x000fe20003f05300 */
[----:B------:R1:W3:Y:S01]  /*0ff0*/  F2I.U32.TRUNC.NTZ R17, R10 ;  /* 0x0000000a00117305 */ /* 0x0002e2000020f000 */
[----:B------:R-:W1:Y:S01]  /*1000*/  LDC R18, c[0x0][0x148] ;  /* 0x00005200ff127b82 */ /* 0x000e620000000800 */
[----:B--2---:R-:W-:-:S07]  /*1010*/  IMAD R4, R7, R12, R6 ;  /* 0x0000000c07047224 */ /* 0x004fce00078e0206 */
[----:B------:R-:W2:Y:S01]  /*1020*/  LDC R24, c[0x0][0x600] ;  /* 0x00018000ff187b82 */ /* 0x000ea20000000800 */
[-CC-:B----4-:R-:W-:Y:S02]  /*1030*/  SHF.R.U64 R30, R20, R22.reuse, R11.reuse ;  /* 0x00000016141e7219 */ /* 0x190fe4000000120b */
[----:B------:R-:W-:Y:S01]  /*1040*/  SHF.R.U32.HI R7, RZ, R22, R11 ;  /* 0x00000016ff077219 */ /* 0x000fe2000001160b */
[----:B------:R-:W-:-:S04]  /*1050*/  IMAD.MOV.U32 R11, RZ, RZ, 0x1 ;  /* 0x00000001ff0b7424 */ /* 0x000fc800078e00ff */
[----:B------:R-:W4:Y:S01]  /*1060*/  LDC R21, c[0x0][0x648] ;  /* 0x00019200ff157b82 */ /* 0x000f220000000800 */
[-C--:B0-----:R-:W-:Y:S02]  /*1070*/  SHF.L.U32 R6, R13, R26.reuse, RZ ;  /* 0x0000001a0d067219 */ /* 0x081fe400000006ff */
[--C-:B------:R-:W-:Y:S02]  /*1080*/  SHF.R.U64 R22, R30, R26, R7.reuse ;  /* 0x0000001a1e167219 */ /* 0x100fe40000001207 */
[----:B------:R-:W-:Y:S02]  /*1090*/  LOP3.LUT R15, RZ, R6, RZ, 0x33, !PT ;  /* 0x00000006ff0f7212 */ /* 0x000fe400078e33ff */
[-C--:B------:R-:W-:Y:S01]  /*10a0*/  SHF.R.U32.HI R7, RZ, R26.reuse, R7 ;  /* 0x0000001aff077219 */ /* 0x080fe20000011607 */
[----:B------:R-:W0:Y:S01]  /*10b0*/  LDC R23, c[0x0][0x638] ;  /* 0x00018e00ff177b82 */ /* 0x000e220000000800 */
[----:B------:R-:W-:Y:S01]  /*10c0*/  SHF.L.U32 R14, R11, R26, RZ ;  /* 0x0000001a0b0e7219 */ /* 0x000fe200000006ff */
[----:B------:R-:W-:-:S06]  /*10d0*/  IMAD.MOV.U32 R6, RZ, RZ, R22 ;  /* 0x000000ffff067224 */ /* 0x000fcc00078e0016 */
[----:B------:R-:W0:Y:S01]  /*10e0*/  LDC R25, c[0x0][0x610] ;  /* 0x00018400ff197b82 */ /* 0x000e220000000800 */
[----:B-1-3--:R-:W-:Y:S05]  /*10f0*/  @!P0 BRA `(.L_x_7) ;  /* 0x0000000000288947 */ /* 0x00afea0003800000 */
[----:B------:R-:W1:Y:S02]  /*1100*/  LDC R13, c[0x0][0x64c] ;  /* 0x00019300ff0d7b82 */ /* 0x000e640000000800 */
[----:B-1----:R-:W-:-:S05]  /*1110*/  IADD3 R13, P0, R22, R13, RZ ;  /* 0x0000000d160d7210 */ /* 0x002fca0007f1e0ff */
        /* <DEDUP_REMOVED lines=8> */
.L_x_7:
[----:B----4-:R-:W-:Y:S01]  /*11a0*/  SHF.R.U64 R6, R6, R21, R7 ;  /* 0x0000001506067219 */ /* 0x010fe20000001207 */
[----:B--2---:R-:W-:Y:S01]  /*11b0*/  VIADD R7, R24, 0xffffffff ;  /* 0xffffffff18077836 */ /* 0x004fe20000000000 */
[----:B------:R-:W-:Y:S01]  /*11c0*/  LOP3.LUT R15, R30, R15, RZ, 0xc0, !PT ;  /* 0x0000000f1e0f7212 */ /* 0x000fe200078ec0ff */
[----:B------:R-:W-:Y:S02]  /*11d0*/  IMAD.MOV R17, RZ, RZ, -R17 ;  /* 0x000000ffff117224 */ /* 0x000fe400078e0a11 */
[----:B------:R-:W-:Y:S01]  /*11e0*/  IMAD.MOV R10, RZ, RZ, -R6 ;  /* 0x000000ffff0a7224 */ /* 0x000fe200078e0a06 */
[----:B------:R-:W-:Y:S01]  /*11f0*/  LOP3.LUT R7, R20, R7, RZ, 0xc0, !PT ;  /* 0x0000000714077212 */ /* 0x000fe200078ec0ff */
[----:B------:R-:W-:Y:S02]  /*1200*/  @P1 IMAD R4, R18, R17, R5 ;  /* 0x0000001112041224 */ /* 0x000fe400078e0205 */
[----:B------:R-:W-:Y:S02]  /*1210*/  IMAD R15, R14, R6, R15 ;  /* 0x000000060e0f7224 */ /* 0x000fe400078e020f */
[----:B0-----:R-:W-:-:S02]  /*1220*/  IMAD R5, R10, R23, R22 ;  /* 0x000000170a057224 */ /* 0x001fc400078e0216 */
[----:B------:R-:W-:Y:S02]  /*1230*/  IMAD R4, R15, R25, R4 ;  /* 0x000000190f047224 */ /* 0x000fe400078e0204 */
[----:B------:R-:W-:Y:S02]  /*1240*/  IMAD R5, R5, R24, R7 ;  /* 0x0000001805057224 */ /* 0x000fe400078e0207 */
[----:B------:R-:W-:Y:S02]  /*1250*/  IMAD.MOV.U32 R10, RZ, RZ, 0x1 ;  /* 0x00000001ff0a7424 */ /* 0x000fe400078e00ff */
[----:B------:R-:W-:Y:S01]  /*1260*/  IMAD.MOV.U32 R19, RZ, RZ, R27 ;  /* 0x000000ffff137224 */ /* 0x000fe200078e001b */
[----:B------:R-:W-:Y:S02]  /*1270*/  SEL R11, R5, R4, !P1 ;  /* 0x00000004050b7207 */ /* 0x000fe40004800000 */
[----:B------:R-:W-:-:S07]  /*1280*/  SEL R13, R4, R5, !P1 ;  /* 0x00000005040d7207 */ /* 0x000fce0004800000 */
.L_x_5:
[----:B------:R-:W-:-:S08]  /*1290*/  NOP ;  /* 0x0000000000007918 */ /* 0x000fd00000000000 */
[----:B------:R-:W0:Y:S02]  /*12a0*/  USETMAXREG.TRY_ALLOC.CTAPOOL UP0, 0xe8 ;  /* 0x000000e8000079c8 */ /* 0x000e240008000600 */
[----:B0-----:R-:W-:-:S13]  /*12b0*/  PLOP3.LUT P0, PT, PT, PT, UP0, 0x80, 0x0 ;  /* 0x000000000000781c */ /* 0x001fda0003f0f008 */
[----:B------:R-:W-:Y:S05]  /*12c0*/  @!P0 BRA `(.L_x_5) ;  /* 0xfffffffc00f08947 */ /* 0x000fea000383ffff */
[----:B------:R-:W-:Y:S01]  /*12d0*/  ULDC.64 UR4, c[0x0][0x598] ;  /* 0x0001660000047ab9 */ /* 0x000fe20000000a00 */
[----:B------:R-:W-:Y:S01]  /*12e0*/  ULDC.64 UR20, c[0x0][0x208] ;  /* 0x0000820000147ab9 */ /* 0x000fe20000000a00 */
[----:B------:R-:W-:-:S04]  /*12f0*/  ISETP.NE.U32.AND P0, PT, RZ, UR4, PT ;  /* 0x00000004ff007c0c */ /* 0x000fc8000bf05070 */
[----:B------:R-:W-:-:S13]  /*1300*/  ISETP.NE.AND.EX P0, PT, RZ, UR5, PT, P0 ;  /* 0x00000005ff007c0c */ /* 0x000fda000bf05300 */
[----:B------:R-:W-:Y:S05]  /*1310*/  @!P0 BRA `(.L_x_8) ;  /* 0x00000000001c8947 */ /* 0x000fea0003800000 */
[----:B------:R-:W0:Y:S02]  /*1320*/  LDC.64 R4, c[0x0][0x598] ;  /* 0x00016600ff047b82 */ /* 0x000e240000000a00 */
[----:B0-----:R-:W2:Y:S02]  /*1330*/  LDG.E.64 R4, desc[UR20][R4.64] ;  /* 0x0000001404047981 */ /* 0x001ea4000c1e1b00 */
[----:B--2---:R-:W-:-:S04]  /*1340*/  ISETP.NE.U32.AND P0, PT, R4, RZ, PT ;  /* 0x000000ff0400720c */ /* 0x004fc80003f05070 */
[----:B------:R-:W-:-:S13]  /*1350*/  ISETP.NE.AND.EX P0, PT, R5, RZ, PT, P0 ;  /* 0x000000ff0500720c */ /* 0x000fda0003f05300 */
[----:B------:R-:W-:Y:S05]  /*1360*/  @!P0 BRA `(.L_x_8) ;  /* 0x0000000000088947 */ /* 0x000fea0003800000 */
[----:B------:R0:W5:Y:S01]  /*1370*/  LD.E R6, desc[UR20][R4.64] ;  /* 0x0000001404067980 */ /* 0x000162000c101900 */
[----:B------:R-:W-:Y:S05]  /*1380*/  BRA `(.L_x_9) ;  /* 0x0000000000207947 */ /* 0x000fea0003800000 */
.L_x_8:
[----:B------:R-:W-:Y:S02]  /*1390*/  ULDC.64 UR4, c[0x0][0x588] ;  /* 0x0001620000047ab9 */ /* 0x000fe40000000a00 */
[----:B------:R-:W-:-:S04]  /*13a0*/  ISETP.NE.U32.AND P0, PT, RZ, UR4, PT ;  /* 0x00000004ff007c0c */ /* 0x000fc8000bf05070 */
[----:B------:R-:W-:-:S13]  /*13b0*/  ISETP.NE.AND.EX P0, PT, RZ, UR5, PT, P0 ;  /* 0x00000005ff007c0c */ /* 0x000fda000bf05300 */
[----:B------:R-:W-:Y:S05]  /*13c0*/  @!P0 BRA `(.L_x_10) ;  /* 0x00000000000c8947 */ /* 0x000fea0003800000 */
[----:B------:R-:W0:Y:S02]  /*13d0*/  LDC.64 R6, c[0x0][0x588] ;  /* 0x00016200ff067b82 */ /* 0x000e240000000a00 */
[----:B0-----:R1:W5:Y:S01]  /*13e0*/  LDG.E R6, desc[UR20][R6.64] ;  /* 0x0000001406067981 */ /* 0x001362000c1e1900 */
[----:B------:R-:W-:Y:S05]  /*13f0*/  BRA `(.L_x_9) ;  /* 0x0000000000047947 */ /* 0x000fea0003800000 */
.L_x_10:
[----:B------:R-:W2:Y:S02]  /*1400*/  LDC R6, c[0x0][0x580] ;  /* 0x00016000ff067b82 */ /* 0x000ea40000000800 */
.L_x_9:
[----:B------:R-:W-:Y:S02]  /*1410*/  ULDC.64 UR4, c[0x0][0x5a0] ;  /* 0x0001680000047ab9 */ /* 0x000fe40000000a00 */
[----:B------:R-:W-:-:S04]  /*1420*/  ISETP.NE.U32.AND P0, PT, RZ, UR4, PT ;  /* 0x00000004ff007c0c */ /* 0x000fc8000bf05070 */
[----:B------:R-:W-:-:S13]  /*1430*/  ISETP.NE.AND.EX P0, PT, RZ, UR5, PT, P0 ;  /* 0x00000005ff007c0c */ /* 0x000fda000bf05300 */
[----:B------:R-:W-:Y:S05]  /*1440*/  @!P0 BRA `(.L_x_11) ;  /* 0x00000000001c8947 */ /* 0x000fea0003800000 */
[----:B0-----:R-:W0:Y:S02]  /*1450*/  LDC.64 R4, c[0x0][0x5a0] ;  /* 0x00016800ff047b82 */ /* 0x001e240000000a00 */
[----:B0-----:R-:W3:Y:S02]  /*1460*/  LDG.E.64 R4, desc[UR20][R4.64] ;  /* 0x0000001404047981 */ /* 0x001ee4000c1e1b00 */
[----:B---3--:R-:W-:-:S04]  /*1470*/  ISETP.NE.U32.AND P0, PT, R4, RZ, PT ;  /* 0x000000ff0400720c */ /* 0x008fc80003f05070 */
[----:B------:R-:W-:-:S13]  /*1480*/  ISETP.NE.AND.EX P0, PT, R5, RZ, PT, P0 ;  /* 0x000000ff0500720c */ /* 0x000fda0003f05300 */
[----:B------:R-:W-:Y:S05]  /*1490*/  @!P0 BRA `(.L_x_11) ;  /* 0x0000000000088947 */ /* 0x000fea0003800000 */
[----:B-1----:R0:W5:Y:S01]  /*14a0*/  LD.E R7, desc[UR20][R4.64] ;  /* 0x0000001404077980 */ /* 0x002162000c101900 */
[----:B------:R-:W-:Y:S05]  /*14b0*/  BRA `(.L_x_12) ;  /* 0x0000000000207947 */ /* 0x000fea0003800000 */
.L_x_11:
[----:B------:R-:W-:Y:S02]  /*14c0*/  ULDC.64 UR4, c[0x0][0x590] ;  /* 0x0001640000047ab9 */ /* 0x000fe40000000a00 */
[----:B------:R-:W-:-:S04]  /*14d0*/  ISETP.NE.U32.AND P0, PT, RZ, UR4, PT ;  /* 0x00000004ff007c0c */ /* 0x000fc8000bf05070 */
[----:B------:R-:W-:-:S13]  /*14e0*/  ISETP.NE.AND.EX P0, PT, RZ, UR5, PT, P0 ;  /* 0x00000005ff007c0c */ /* 0x000fda000bf05300 */
[----:B------:R-:W-:Y:S05]  /*14f0*/  @!P0 BRA `(.L_x_13) ;  /* 0x00000000000c8947 */ /* 0x000fea0003800000 */
[----:B0-----:R-:W1:Y:S02]  /*1500*/  LDC.64 R4, c[0x0][0x590] ;  /* 0x00016400ff047b82 */ /* 0x001e640000000a00 */
[----:B-1----:R1:W5:Y:S01]  /*1510*/  LDG.E R7, desc[UR20][R4.64] ;  /* 0x0000001404077981 */ /* 0x002362000c1e1900 */
[----:B------:R-:W-:Y:S05]  /*1520*/  BRA `(.L_x_12) ;  /* 0x0000000000047947 */ /* 0x000fea0003800000 */
.L_x_13:
[----:B-1----:R-:W3:Y:S02]  /*1530*/  LDC R7, c[0x0][0x584] ;  /* 0x00016100ff077b82 */ /* 0x002ee40000000800 */
.L_x_12:
[----:B------:R-:W-:-:S13]  /*1540*/  LOP3.LUT P0, RZ, R10, 0xff, RZ, 0xc0, !PT ;  /* 0x000000ff0aff7812 */ /* 0x000fda000780c0ff */
[----:B------:R-:W-:Y:S05]  /*1550*/  @!P0 EXIT ;  /* 0x000000000000894d */ /* 0x000fea0003800000 */
[----:B------:R-:W4:Y:S01]  /*1560*/  LDC R12, c[0x0][0x658] ;  /* 0x00019600ff0c7b82 */ /* 0x000f220000000800 */
[----:B------:R-:W-:Y:S01]  /*1570*/  LOP3.LUT R16, R16, 0x1, RZ, 0xc0, !PT ;  /* 0x0000000110107812 */ /* 0x000fe200078ec0ff */
[----:B------:R-:W-:Y:S01]  /*1580*/  ULDC.64 UR6, c[0x0][0x288] ;  /* 0x0000a20000067ab9 */ /* 0x000fe20000000a00 */
[----:B01----:R-:W-:Y:S01]  /*1590*/  SHF.R.U32.HI R4, RZ, 0x2, R2 ;  /* 0x00000002ff047819 */ /* 0x003fe20000011602 */
[----:B------:R-:W-:Y:S01]  /*15a0*/  UIADD3 UR4, UR7, 0x1f, URZ ;  /* 0x0000001f07047890 */ /* 0x000fe2000fffe03f */
[----:B------:R-:W-:Y:S01]  /*15b0*/  SHF.R.U32.HI R5, RZ, 0x1, R3 ;  /* 0x00000001ff057819 */ /* 0x000fe20000011603 */
[----:B------:R-:W-:Y:S01]  /*15c0*/  IMAD.U32 R22, RZ, RZ, UR6 ;  /* 0x00000006ff167e24 */ /* 0x000fe2000f8e00ff */
[----:B------:R-:W-:Y:S01]  /*15d0*/  LOP3.LUT R3, R2, 0x3, RZ, 0xc0, !PT ;  /* 0x0000000302037812 */ /* 0x000fe200078ec0ff */
[----:B------:R-:W0:Y:S01]  /*15e0*/  LDC R10, c[0x0][0x600] ;  /* 0x00018000ff0a7b82 */ /* 0x000e220000000800 */
[----:B------:R-:W-:Y:S01]  /*15f0*/  IMAD.SHL.U32 R15, R16, 0x40, RZ ;  /* 0x00000040100f7824 */ /* 0x000fe200078e00ff */
[----:B------:R-:W-:Y:S01]  /*1600*/  LOP3.LUT R4, R4, 0x7, RZ, 0xc0, !PT ;  /* 0x0000000704047812 */ /* 0x000fe200078ec0ff */
[----:B------:R-:W-:Y:S01]  /*1610*/  USHF.R.S32.HI UR5, URZ, 0x1f, UR4 ;  /* 0x0000001f3f057899 */ /* 0x000fe20008011404 */
[----:B------:R-:W-:Y:S01]  /*1620*/  IMAD R22, R3, -0x2, R22 ;  /* 0xfffffffe03167824 */ /* 0x000fe200078e0216 */
[----:B------:R-:W-:Y:S01]  /*1630*/  LOP3.LUT R3, R5, 0x30, RZ, 0xc0, !PT ;  /* 0x0000003005037812 */ /* 0x000fe200078ec0ff */
[----:B------:R-:W-:Y:S01]  /*1640*/  IMAD.MOV.U32 R17, RZ, RZ, 0x1 ;  /* 0x00000001ff117424 */ /* 0x000fe200078e00ff */
[--C-:B------:R-:W-:Y:S01]  /*1650*/  LOP3.LUT R5, R15, 0x40, R4.reuse, 0xe2, !PT ;  /* 0x000000400f057812 */ /* 0x100fe200078ee204 */
[----:B------:R-:W-:Y:S01]  /*1660*/  ULEA.HI UR5, UR5, UR4, URZ, 0x5 ;  /* 0x0000000405057291 */ /* 0x000fe2000f8f283f */
[-C--:B------:R-:W-:Y:S01]  /*1670*/  IADD3 R15, RZ, -R3.reuse, -R4 ;  /* 0x80000003ff0f7210 */ /* 0x080fe20007ffe804 */
[----:B------:R-:W-:Y:S01]  /*1680*/  IMAD.SHL.U32 R20, R2, 0x2, RZ ;  /* 0x0000000202147824 */ /* 0x000fe200078e00ff */
[----:B------:R-:W-:Y:S01]  /*1690*/  LOP3.LUT R4, R5, R3, RZ, 0xfc, !PT ;  /* 0x0000000305047212 */ /* 0x000fe200078efcff */
[----:B------:R-:W-:Y:S01]  /*16a0*/  IMAD.MOV.U32 R3, RZ, RZ, -0x1 ;  /* 0xffffffffff037424 */ /* 0x000fe200078e00ff */
[----:B------:R-:W-:Y:S01]  /*16b0*/  USHF.R.S32.HI UR12, URZ, 0x5, UR5 ;  /* 0x000000053f0c7899 */ /* 0x000fe20008011405 */
[----:B------:R-:W-:Y:S01]  /*16c0*/  IMAD R15, R16, -0x40, R15 ;  /* 0xffffffc0100f7824 */ /* 0x000fe200078e020f */
[----:B------:R-:W-:Y:S01]  /*16d0*/  ULDC UR4, c[0x0][0x284] ;  /* 0x0000a10000047ab9 */ /* 0x000fe20000000800 */
[-C--:B----4-:R-:W-:Y:S01]  /*16e0*/  SHF.L.U32 R36, R17, R12.reuse, RZ ;  /* 0x0000000c11247219 */ /* 0x090fe200000006ff */
[----:B------:R-:W-:Y:S01]  /*16f0*/  UISETP.LT.AND UP0, UPT, UR12, 0x1, UPT ;  /* 0x000000010c00788c */ /* 0x000fe2000bf01270 */
[----:B------:R-:W-:Y:S01]  /*1700*/  SHF.L.U32 R5, R3, R12, RZ ;  /* 0x0000000c03057219 */ /* 0x000fe200000006ff */
[----:B------:R-:W-:Y:S01]  /*1710*/  ULDC.64 UR6, c[0x0][0x5c8] ;  /* 0x0001720000067ab9 */ /* 0x000fe20000000a00 */
[----:B------:R-:W-:Y:S01]  /*1720*/  LOP3.LUT R3, R2, 0x80, RZ, 0xc0, !PT ;  /* 0x0000008002037812 */ /* 0x000fe200078ec0ff */
[----:B------:R-:W-:Y:S01]  /*1730*/  USEL UR16, UR12, 0x1, UP0 ;  /* 0x000000010c107887 */ /* 0x000fe20008000000 */
[----:B------:R-:W-:Y:S01]  /*1740*/  LOP3.LUT R37, RZ, R5, RZ, 0x33, !PT ;  /* 0x00000005ff257212 */ /* 0x000fe200078e33ff */
[----:B------:R-:W-:Y:S01]  /*1750*/  IMAD.MOV.U32 R5, RZ, RZ, RZ ;  /* 0x000000ffff057224 */ /* 0x000fe200078e00ff */
[----:B------:R-:W-:Y:S01]  /*1760*/  LOP3.LUT R38, R0, 0x1, RZ, 0xfc, !PT ;  /* 0x0000000100267812 */ /* 0x000fe200078efcff */
[----:B0-----:R-:W-:Y:S01]  /*1770*/  VIADD R35, R10, 0xffffffff ;  /* 0xffffffff0a237836 */ /* 0x001fe20000000000 */
[----:B------:R-:W-:Y:S01]  /*1780*/  SHF.R.U32.HI R18, RZ, 0x7, R3 ;  /* 0x00000007ff127819 */ /* 0x000fe20000011603 */
[----:B------:R-:W-:Y:S01]  /*1790*/  VIADD R21, R15, UR4 ;  /* 0x000000040f157c36 */ /* 0x000fe20008000000 */
[----:B------:R-:W-:-:S02]  /*17a0*/  USHF.L.U64.HI UR14, UR6, 0x3, UR7 ;  /* 0x00000003060e7899 */ /* 0x000fc40008010207 */
[----:B------:R-:W-:Y:S02]  /*17b0*/  USHF.L.U32 UR15, UR6, 0x3, URZ ;  /* 0x00000003060f7899 */ /* 0x000fe4000800063f */
[----:B------:R-:W-:Y:S01]  /*17c0*/  UIADD3 UR16, UR12, -UR16, URZ ;  /* 0x800000100c107290 */ /* 0x000fe2000fffe03f */
[----:B------:R-:W-:Y:S01]  /*17d0*/  UMOV UR4, URZ ;  /* 0x0000003f00047c82 */ /* 0x000fe20008000000 */
[----:B------:R-:W-:-:S10]  /*17e0*/  UMOV UR5, URZ ;  /* 0x0000003f00057c82 */ /* 0x000fd40008000000 */
.L_x_46:
[----:B------:R-:W0:Y:S01]  /*17f0*/  SHFL.IDX PT, R2, R18, RZ, 0x1f ;  /* 0x00001fff12027589 */ /* 0x000e2200000e0000 */
[----:B------:R-:W1:Y:S01]  /*1800*/  S2UR UR8, SR_CgaCtaId ;  /* 0x00000000000879c3 */ /* 0x000e620000008800 */
[----:B------:R-:W-:Y:S01]  /*1810*/  UMOV UR17, 0x400 ;  /* 0x0000040000117882 */ /* 0x000fe20000000000 */
[----:B------:R-:W-:Y:S01]  /*1820*/  UMOV UR22, UR5 ;  /* 0x0000000500167c82 */ /* 0x000fe20008000000 */
[----:B------:R-:W-:Y:S01]  /*1830*/  IMAD.MOV.U32 R23, RZ, RZ, RZ ;  /* 0x000000ffff177224 */ /* 0x000fe200078e00ff */
[----:B------:R-:W-:Y:S01]  /*1840*/  CS2R R28, SRZ ;  /* 0x00000000001c7805 */ /* 0x000fe2000001ff00 */
[----:B------:R-:W-:Y:S01]  /*1850*/  IMAD.MOV.U32 R31, RZ, RZ, RZ ;  /* 0x000000ffff1f7224 */ /* 0x000fe200078e00ff */
[----:B------:R-:W-:Y:S01]  /*1860*/  CS2R R24, SRZ ;  /* 0x0000000000187805 */ /* 0x000fe2000001ff00 */
[----:B------:R-:W-:Y:S01]  /*1870*/  IMAD.U32 R12, RZ, RZ, UR4 ;  /* 0x00000004ff0c7e24 */ /* 0x000fe2000f8e00ff */
[----:B------:R-:W-:Y:S02]  /*1880*/  CS2R R26, SRZ ;  /* 0x00000000001a7805 */ /* 0x000fe4000001ff00 */
[----:B0-----:R-:W-:Y:S01]  /*1890*/  R2UR UR6, R2 ;  /* 0x00000000020672ca */ /* 0x001fe200000e0000 */
[----:B-1----:R-:W-:Y:S01]  /*18a0*/  ULEA UR17, UR8, UR17, 0x18 ;  /* 0x0000001108117291 */ /* 0x002fe2000f8ec03f */
[----:B------:R-:W0:Y:S11]  /*18b0*/  LDC R2, c[0x0][0x28c] ;  /* 0x0000a300ff027b82 */ /* 0x000e360000000800 */
[----:B------:R-:W-:-:S04]  /*18c0*/  ULEA.HI UR7, UR6, UR6, URZ, 0x1 ;  /* 0x0000000606077291 */ /* 0x000fc8000f8f083f */
[----:B------:R-:W-:-:S04]  /*18d0*/  ULOP3.LUT UR7, UR7, 0x1ffffe, URZ, 0xc0, !UPT ;  /* 0x001ffffe07077892 */ /* 0x000fc8000f8ec03f */
[----:B------:R-:W-:-:S03]  /*18e0*/  UIADD3 UR7, UR6, -UR7, URZ ;  /* 0x8000000706077290 */ /* 0x000fc6000fffe03f */
[----:B------:R-:W-:Y:S01]  /*18f0*/  UMOV UR6, URZ ;  /* 0x0000003f00067c82 */ /* 0x000fe20008000000 */
[----:B------:R-:W-:Y:S01]  /*1900*/  ULEA UR7, UR7, UR17, 0xb ;  /* 0x0000001107077291 */ /* 0x000fe2000f8e583f */
[----:B0-----:R-:W-:-:S03]  /*1910*/  ISETP.GE.AND P0, PT, R2, 0x1, PT ;  /* 0x000000010200780c */ /* 0x001fc60003f06270 */
[----:B------:R-:W-:-:S04]  /*1920*/  UIADD3 UR7, UR7, 0x400, URZ ;  /* 0x0000040007077890 */ /* 0x000fc8000fffe03f */
[----:B------:R-:W-:-:S03]  /*1930*/  USHF.R.U32.HI UR8, URZ, 0x4, UR7 ;  /* 0x000000043f087899 */ /* 0x000fc60008011607 */
[----:B------:R-:W-:Y:S01]  /*1940*/  UMOV UR7, URZ ;  /* 0x0000003f00077c82 */ /* 0x000fe20008000000 */
[----:B------:R-:W-:-:S04]  /*1950*/  ULOP3.LUT UR8, UR8, 0x3fff, URZ, 0xc0, !UPT ;  /* 0x00003fff08087892 */ /* 0x000fc8000f8ec03f */
[----:B------:R-:W-:-:S03]  /*1960*/  ULOP3.LUT UR24, UR8, 0x10000, URZ, 0xfc, !UPT ;  /* 0x0001000008187892 */ /* 0x000fc6000f8efc3f */
[----:B------:R-:W-:Y:S01]  /*1970*/  UMOV UR8, URZ ;  /* 0x0000003f00087c82 */ /* 0x000fe20008000000 */
[----:B----45:R-:W-:Y:S08]  /*1980*/  @!P0 BRA `(.L_x_14) ;  /* 0x0000000000b08947 */ /* 0x030ff00003800000 */
[----:B------:R-:W-:-:S13]  /*1990*/  ISETP.NE.AND P3, PT, R38, 0x3, PT ;  /* 0x000000032600780c */ /* 0x000fda0003f65270 */
[----:B------:R-:W-:Y:S05]  /*19a0*/  @!P3 BRA `(.L_x_15) ;  /* 0x000000000004b947 */ /* 0x000fea0003800000 */
[----:B------:R-:W-:Y:S01]  /*19b0*/  BPT.TRAP 0x1 ;  /* 0x000000040000795c */ /* 0x000fe20000300000 */
.L_x_15:
[----:B------:R-:W-:Y:S01]  /*19c0*/  ULEA UR6, UR5, UR17, 0x3 ;  /* 0x0000001105067291 */ /* 0x000fe2000f8e183f */
[----:B------:R-:W-:-:S05]  /*19d0*/  IMAD.U32 R2, RZ, RZ, UR4 ;  /* 0x00000004ff027e24 */ /* 0x000fca000f8e00ff */
[----:B------:R-:W-:-:S04]  /*19e0*/  SHF.L.U32 R2, R2, 0x1f, RZ ;  /* 0x0000001f02027819 */ /* 0x000fc800000006ff */
[----:B------:R0:W1:Y:S01]  /*19f0*/  SYNCS.PHASECHK.TRANS64.TRYWAIT P2, [UR6], R2 ;  /* 0x00000002ff0075a7 */ /* 0x0000620008040146 */
[----:B------:R-:W-:Y:S05]  /*1a00*/  @!P3 BRA `(.L_x_16) ;  /* 0x000000000004b947 */ /* 0x000fea0003800000 */
[----:B------:R-:W-:Y:S01]  /*1a10*/  BPT.TRAP 0x1 ;  /* 0x000000040000795c */ /* 0x000fe20000300000 */
.L_x_16:
[----:B-1----:R-:W-:Y:S05]  /*1a20*/  @P2 BRA `(.L_x_17) ;  /* 0x0000000000082947 */ /* 0x002fea0003800000 */
[----:B------:R-:W1:Y:S02]  /*1a30*/  SYNCS.PHASECHK.TRANS64.TRYWAIT P2, [UR6], R2 ;  /* 0x00000002ff0075a7 */ /* 0x000e640008040146 */
[----:B-1----:R-:W-:Y:S05]  /*1a40*/  @!P2 BRA `(.L_x_18) ;  /* 0x0000004400fca947 */ /* 0x002fea0003800000 */
.L_x_17:
[----:B------:R-:W-:Y:S01]  /*1a50*/  UIADD3 UR6, UR17, 0x35400, URZ ;  /* 0x0003540011067890 */ /* 0x000fe2000fffe03f */
[----:B------:R-:W-:Y:S01]  /*1a60*/  WARPGROUP.ARRIVE ;  /* 0x00000000000079c5 */ /* 0x000fe20000000000 */
[----:B------:R-:W-:Y:S01]  /*1a70*/  ULEA UR8, UR5, UR24, 0x8 ;  /* 0x0000001805087291 */ /* 0x000fe2000f8e403f */
[----:B------:R-:W-:Y:S01]  /*1a80*/  IMAD.MOV.U32 R23, RZ, RZ, RZ ;  /* 0x000000ffff177224 */ /* 0x000fe200078e00ff */
[----:B------:R-:W-:Y:S01]  /*1a90*/  USHF.R.U32.HI UR6, URZ, 0x4, UR6 ;  /* 0x000000043f067899 */ /* 0x000fe20008011606 */
[----:B------:R-:W-:Y:S01]  /*1aa0*/  CS2R R28, SRZ ;  /* 0x00000000001c7805 */ /* 0x000fe2000001ff00 */
[----:B------:R-:W-:Y:S01]  /*1ab0*/  UMOV UR9, 0xc0000010 ;  /* 0xc000001000097882 */ /* 0x000fe20000000000 */
[----:B------:R-:W-:Y:S01]  /*1ac0*/  UMOV UR11, 0xc0000000 ;  /* 0xc0000000000b7882 */ /* 0x000fe20000000000 */
[----:B------:R-:W-:Y:S01]  /*1ad0*/  ULOP3.LUT UR6, UR6, 0x3fff, URZ, 0xc0, !UPT ;  /* 0x00003fff06067892 */ /* 0x000fe2000f8ec03f */
[----:B------:R-:W-:-:S03]  /*1ae0*/  IMAD.MOV.U32 R31, RZ, RZ, RZ ;  /* 0x000000ffff1f7224 */ /* 0x000fc600078e00ff */
[----:B------:R-:W-:-:S04]  /*1af0*/  ULOP3.LUT UR6, UR6, 0x10000, URZ, 0xfc, !UPT ;  /* 0x0001000006067892 */ /* 0x000fc8000f8efc3f */
[----:B------:R-:W-:-:S03]  /*1b00*/  ULEA UR10, UR5, UR6, 0x4 ;  /* 0x00000006050a7291 */ /* 0x000fc6000f8e203f */
[----:B------:R-:W-:Y:S02]  /*1b10*/  ULDC UR6, c[0x0][0x50c] ;  /* 0x0001430000067ab9 */ /* 0x000fe40000000800 */
[----:B------:R-:W-:-:S03]  /*1b20*/  UISETP.NE.AND UP0, UPT, UR6, 0x1, UPT ;  /* 0x000000010600788c */ /* 0x000fc6000bf05270 */
[----:B------:R-:W-:Y:S01]  /*1b30*/  UMOV UR6, 0x1 ;  /* 0x0000000100067882 */ /* 0x000fe20000000000 */
[----:B------:R-:W-:Y:S01]  /*1b40*/  USEL UR7, URZ, 0x1, UP0 ;  /* 0x000000013f077887 */ /* 0x000fe20008000000 */
[----:B------:R-:W-:Y:S05]  /*1b50*/  QGMMA.64x8x32.F32.E4M3.E4M3 R24, gdesc[UR8], RZ, !UPT, gsb0 ;  /* 0x00000000081879f3 */ /* 0x000fea000c0008ff */
[----:B------:R-:W-:-:S13]  /*1b60*/  ISETP.NE.AND P2, PT, RZ, UR7, PT ;  /* 0x00000007ff007c0c */ /* 0x000fda000bf45270 */
[----:B------:R-:W-:Y:S05]  /*1b70*/  @!P2 BRA `(.L_x_19) ;  /* 0x000000000018a947 */ /* 0x000fea0003800000 */
[----:B------:R-:W-:Y:S02]  /*1b80*/  WARPGROUP.DEPBAR.LE gsb0, 0x0 ;  /* 0x00008000000079c5 */ /* 0x000fe40000010000 */
[----:B------:R-:W-:-:S01]  /*1b90*/  FADD R31, RZ, R24 ;  /* 0x00000018ff1f7221 */ /* 0x000fc20000000000 */
[----:B------:R-:W-:Y:S01]  /*1ba0*/  FADD R28, RZ, R25 ;  /* 0x00000019ff1c7221 */ /* 0x000fe20000000000 */
[----:B------:R-:W-:-:S01]  /*1bb0*/  FADD R29, RZ, R26 ;  /* 0x0000001aff1d7221 */ /* 0x000fc20000000000 */
[----:B------:R-:W-:Y:S01]  /*1bc0*/  FADD R23, RZ, R27 ;  /* 0x0000001bff177221 */ /* 0x000fe20000000000 */
[----:B------:R-:W-:-:S06]  /*1bd0*/  UMOV UR6, URZ ;  /* 0x0000003f00067c82 */ /* 0x000fcc0008000000 */
.L_x_19:
[----:B------:R-:W-:-:S04]  /*1be0*/  UIADD3 UR22, UR5, 0x1, URZ ;  /* 0x0000000105167890 */ /* 0x000fc8000fffe03f */
[----:B------:R-:W-:-:S04]  /*1bf0*/  UISETP.NE.AND UP0, UPT, UR22, 0x35, UPT ;  /* 0x000000351600788c */ /* 0x000fc8000bf05270 */
[----:B------:R-:W-:Y:S02]  /*1c00*/  USEL UR8, URZ, 0x1, UP0 ;  /* 0x000000013f087887 */ /* 0x000fe40008000000 */
[----:B------:R-:W-:Y:S02]  /*1c10*/  USEL UR22, UR22, URZ, UP0 ;  /* 0x0000003f16167287 */ /* 0x000fe40008000000 */
[----:B------:R-:W-:-:S06]  /*1c20*/  ULOP3.LUT UR8, UR4, UR8, URZ, 0x3c, !UPT ;  /* 0x0000000804087292 */ /* 0x000fcc000f8e3c3f */
[----:B------:R-:W-:Y:S01]  /*1c30*/  IMAD.U32 R12, RZ, RZ, UR8 ;  /* 0x00000008ff0c7e24 */ /* 0x000fe2000f8e00ff */
[----:B------:R-:W-:-:S06]  /*1c40*/  UMOV UR8, 0x1 ;  /* 0x0000000100087882 */ /* 0x000fcc0000000000 */
.L_x_14:
[----:B------:R-:W-:-:S06]  /*1c50*/  UISETP.GE.AND UP0, UPT, UR16, 0x1, UPT ;  /* 0x000000011000788c */ /* 0x000fcc000bf06270 */
[----:B------:R-:W-:-:S13]  /*1c60*/  PLOP3.LUT P2, PT, PT, PT, UP0, 0x80, 0x0 ;  /* 0x000000000000781c */ /* 0x000fda0003f4f008 */
[----:B------:R-:W-:Y:S05]  /*1c70*/  @!P2 BRA `(.L_x_20) ;  /* 0x0000000000f0a947 */ /* 0x000fea0003800000 */
[----:B01----:R-:W-:Y:S01]  /*1c80*/  IMAD.U32 R2, RZ, RZ, UR16 ;  /* 0x00000010ff027e24 */ /* 0x003fe2000f8e00ff */
[----:B------:R-:W-:Y:S01]  /*1c90*/  UMOV UR23, UR5 ;  /* 0x0000000500177c82 */ /* 0x000fe20008000000 */
[----:B------:R-:W-:-:S05]  /*1ca0*/  ULDC UR25, c[0x0][0x50c] ;  /* 0x0001430000197ab9 */ /* 0x000fca0000000800 */
.L_x_28:
[----:B------:R-:W-:-:S13]  /*1cb0*/  ISETP.NE.AND P2, PT, R38, 0x3, PT ;  /* 0x000000032600780c */ /* 0x000fda0003f45270 */
[----:B01----:R-:W-:Y:S05]  /*1cc0*/  @!P2 BRA `(.L_x_21) ;  /* 0x000000000004a947 */ /* 0x003fea0003800000 */
[----:B------:R-:W-:Y:S01]  /*1cd0*/  BPT.TRAP 0x1 ;  /* 0x000000040000795c */ /* 0x000fe20000300000 */
.L_x_21:
[----:B------:R-:W-:Y:S01]  /*1ce0*/  ULEA UR9, UR22, UR17, 0x3 ;  /* 0x0000001116097291 */ /* 0x000fe2000f8e183f */
[----:B------:R-:W-:-:S08]  /*1cf0*/  SHF.L.U32 R3, R12, 0x1f, RZ ;  /* 0x0000001f0c037819 */ /* 0x000fd000000006ff */
[----:B------:R0:W1:Y:S01]  /*1d00*/  SYNCS.PHASECHK.TRANS64.TRYWAIT P3, [UR9], R3 ;  /* 0x00000003ff0075a7 */ /* 0x0000620008060149 */
[----:B------:R-:W-:Y:S05]  /*1d10*/  @!P2 BRA `(.L_x_22) ;  /* 0x000000000004a947 */ /* 0x000fea0003800000 */
[----:B------:R-:W-:Y:S01]  /*1d20*/  BPT.TRAP 0x1 ;  /* 0x000000040000795c */ /* 0x000fe20000300000 */
.L_x_22:
[----:B-1----:R-:W-:Y:S05]  /*1d30*/  @P3 BRA `(.L_x_23) ;  /* 0x0000000000083947 */ /* 0x002fea0003800000 */
[----:B------:R-:W1:Y:S02]  /*1d40*/  SYNCS.PHASECHK.TRANS64.TRYWAIT P3, [UR9], R3 ;  /* 0x00000003ff0075a7 */ /* 0x000e640008060149 */
[----:B-1----:R-:W-:Y:S05]  /*1d50*/  @!P3 BRA `(.L_x_24) ;  /* 0x000000440050b947 */ /* 0x002fea0003800000 */
.L_x_23:
[----:B------:R-:W-:Y:S01]  /*1d60*/  UIADD3 UR9, UR17, 0x35400, URZ ;  /* 0x0003540011097890 */ /* 0x000fe2000fffe03f */
[----:B------:R-:W-:Y:S01]  /*1d70*/  WARPGROUP.ARRIVE ;  /* 0x00000000000079c5 */ /* 0x000fe20000000000 */
[----:B------:R-:W-:Y:S02]  /*1d80*/  UISETP.NE.AND UP0, UPT, UR7, URZ, UPT ;  /* 0x0000003f0700728c */ /* 0x000fe4000bf05270 */
[----:B------:R-:W-:Y:S02]  /*1d90*/  USHF.R.U32.HI UR9, URZ, 0x4, UR9 ;  /* 0x000000043f097899 */ /* 0x000fe40008011609 */
[----:B------:R-:W-:Y:S02]  /*1da0*/  USEL UR8, UR8, URZ, !UP0 ;  /* 0x0000003f08087287 */ /* 0x000fe4000c000000 */
[----:B------:R-:W-:Y:S02]  /*1db0*/  ULOP3.LUT UR9, UR9, 0x3fff, URZ, 0xc0, !UPT ;  /* 0x00003fff09097892 */ /* 0x000fe4000f8ec03f */
[----:B------:R-:W-:-:S02]  /*1dc0*/  UISETP.NE.U32.AND UP0, UPT, UR8, URZ, UPT ;  /* 0x0000003f0800728c */ /* 0x000fc4000bf05070 */
[----:B------:R-:W-:Y:S02]  /*1dd0*/  ULOP3.LUT UR9, UR9, 0x10000, URZ, 0xfc, !UPT ;  /* 0x0001000009097892 */ /* 0x000fe4000f8efc3f */
[----:B------:R-:W-:Y:S02]  /*1de0*/  ULEA UR8, UR22, UR24, 0x8 ;  /* 0x0000001816087291 */ /* 0x000fe4000f8e403f */
[----:B------:R-:W-:Y:S01]  /*1df0*/  ULEA UR10, UR22, UR9, 0x4 ;  /* 0x00000009160a7291 */ /* 0x000fe2000f8e203f */
[----:B------:R-:W-:Y:S02]  /*1e00*/  UMOV UR11, 0xc0000000 ;  /* 0xc0000000000b7882 */ /* 0x000fe40000000000 */
[----:B------:R-:W-:Y:S01]  /*1e10*/  UMOV UR9, 0xc0000010 ;  /* 0xc000001000097882 */ /* 0x000fe20000000000 */
[----:B------:R-:W-:-:S05]  /*1e20*/  UIADD3 UR6, UR6, 0x1, URZ ;  /* 0x0000000106067890 */ /* 0x000fca000fffe03f */
[----:B------:R-:W-:Y:S01]  /*1e30*/  QGMMA.64x8x32.F32.E4M3.E4M3 R24, gdesc[UR8], R24, UP0, gsb0 ;  /* 0x00000000081879f3 */ /* 0x000fe2000b800818 */
[----:B------:R-:W-:-:S04]  /*1e40*/  UISETP.NE.AND UP0, UPT, UR6, UR25, UPT ;  /* 0x000000190600728c */ /* 0x000fc8000bf05270 */
[----:B------:R-:W-:-:S06]  /*1e50*/  USEL UR7, URZ, 0x1, UP0 ;  /* 0x000000013f077887 */ /* 0x000fcc0008000000 */
[----:B------:R-:W-:Y:S01]  /*1e60*/  ISETP.NE.AND P3, PT, RZ, UR7, PT ;  /* 0x00000007ff007c0c */ /* 0x000fe2000bf65270 */
[----:B------:R-:W-:-:S12]  /*1e70*/  WARPGROUP.DEPBAR.LE gsb0, 0x1 ;  /* 0x00008000000079c5 */ /* 0x000fd80000010100 */
[----:B------:R-:W-:Y:S05]  /*1e80*/  @!P3 BRA `(.L_x_25) ;  /* 0x000000000018b947 */ /* 0x000fea0003800000 */
[----:B------:R-:W-:Y:S02]  /*1e90*/  WARPGROUP.DEPBAR.LE gsb0, 0x0 ;  /* 0x00008000000079c5 */ /* 0x000fe40000010000 */
[----:B------:R-:W-:-:S01]  /*1ea0*/  FADD R31, R24, R31 ;  /* 0x0000001f181f7221 */ /* 0x000fc20000000000 */
[----:B------:R-:W-:Y:S01]  /*1eb0*/  FADD R28, R25, R28 ;  /* 0x0000001c191c7221 */ /* 0x000fe20000000000 */
[----:B------:R-:W-:-:S01]  /*1ec0*/  FADD R29, R26, R29 ;  /* 0x0000001d1a1d7221 */ /* 0x000fc20000000000 */
[----:B------:R-:W-:Y:S01]  /*1ed0*/  FADD R23, R23, R27 ;  /* 0x0000001b17177221 */ /* 0x000fe20000000000 */
[----:B------:R-:W-:-:S06]  /*1ee0*/  UMOV UR6, URZ ;  /* 0x0000003f00067c82 */ /* 0x000fcc0008000000 */
.L_x_25:
[----:B------:R-:W-:Y:S05]  /*1ef0*/  @!P2 BRA `(.L_x_26) ;  /* 0x000000000004a947 */ /* 0x000fea0003800000 */
[----:B------:R-:W-:Y:S01]  /*1f00*/  BPT.TRAP 0x1 ;  /* 0x000000040000795c */ /* 0x000fe20000300000 */
.L_x_26:
[----:B------:R-:W-:Y:S01]  /*1f10*/  ULEA UR8, UR23, UR17, 0x3 ;  /* 0x0000001117087291 */ /* 0x000fe2000f8e183f */
[----:B------:R-:W-:-:S03]  /*1f20*/  ISETP.GT.U32.AND P2, PT, R0, 0x1, PT ;  /* 0x000000010000780c */ /* 0x000fc60003f44070 */
[----:B------:R-:W-:-:S04]  /*1f30*/  UIADD3 UR8, UR8, 0x1a8, URZ ;  /* 0x000001a808087890 */ /* 0x000fc8000fffe03f */
[----:B------:R-:W-:-:S09]  /*1f40*/  UPRMT UR8, URZ, 0x654, UR8 ;  /* 0x000006543f087896 */ /* 0x000fd20008000008 */
[----:B------:R-:W-:Y:S01]  /*1f50*/  SYNCS.ARRIVE.TRANS64.RED.A1T0 RZ, [UR8], RZ ;  /* 0x000000ffffff79a7 */ /* 0x000fe20008100408 */
[----:B------:R-:W-:Y:S05]  /*1f60*/  @P2 BRA `(.L_x_27) ;  /* 0x0000000000042947 */ /* 0x000fea0003800000 */
[----:B------:R-:W-:Y:S01]  /*1f70*/  BPT.TRAP 0x1 ;  /* 0x000000040000795c */ /* 0x000fe20000300000 */
.L_x_27:
[----:B------:R-:W-:Y:S01]  /*1f80*/  UIADD3 UR22, UR22, 0x1, URZ ;  /* 0x0000000116167890 */ /* 0x000fe2000fffe03f */
[C---:B------:R-:W-:Y:S01]  /*1f90*/  ISETP.GT.AND P2, PT, R2.reuse, 0x1, PT ;  /* 0x000000010200780c */ /* 0x040fe20003f44270 */
[----:B------:R-:W-:Y:S01]  /*1fa0*/  UIADD3 UR23, UR23, 0x1, URZ ;  /* 0x0000000117177890 */ /* 0x000fe2000fffe03f */
[----:B------:R-:W-:Y:S01]  /*1fb0*/  VIADD R2, R2, 0xffffffff ;  /* 0xffffffff02027836 */ /* 0x000fe20000000000 */
[----:B------:R-:W-:Y:S02]  /*1fc0*/  UISETP.NE.AND UP0, UPT, UR22, 0x35, UPT ;  /* 0x000000351600788c */ /* 0x000fe4000bf05270 */
[----:B------:R-:W-:Y:S02]  /*1fd0*/  UISETP.NE.AND UP1, UPT, UR23, 0x35, UPT ;  /* 0x000000351700788c */ /* 0x000fe4000bf25270 */
[----:B------:R-:W-:Y:S02]  /*1fe0*/  USEL UR8, URZ, 0x1, UP0 ;  /* 0x000000013f087887 */ /* 0x000fe40008000000 */
[----:B------:R-:W-:-:S02]  /*1ff0*/  USEL UR22, UR22, URZ, UP0 ;  /* 0x0000003f16167287 */ /* 0x000fc40008000000 */
[----:B------:R-:W-:Y:S02]  /*2000*/  USEL UR23, UR23, URZ, UP1 ;  /* 0x0000003f17177287 */ /* 0x000fe40008800000 */
[----:B------:R-:W-:Y:S01]  /*2010*/  LOP3.LUT R12, R12, UR8, RZ, 0x3c, !PT ;  /* 0x000000080c0c7c12 */ /* 0x000fe2000f8e3cff */
[----:B------:R-:W-:Y:S01]  /*2020*/  UMOV UR8, 0x1 ;  /* 0x0000000100087882 */ /* 0x000fe20000000000 */
[----:B------:R-:W-:Y:S08]  /*2030*/  @P2 BRA `(.L_x_28) ;  /* 0xfffffffc001c2947 */ /* 0x000ff0000383ffff */
.L_x_20:
[----:B------:R-:W-:-:S04]  /*2040*/  UISETP.NE.AND UP0, UPT, UR6, URZ, UPT ;  /* 0x0000003f0600728c */ /* 0x000fc8000bf05270 */
[----:B------:R-:W-:-:S06]  /*2050*/  USEL UR6, URZ, 0x1, !UP0 ;  /* 0x000000013f067887 */ /* 0x000fcc000c000000 */
[----:B------:R-:W-:-:S13]  /*2060*/  ISETP.NE.AND P2, PT, RZ, UR6, PT ;  /* 0x00000006ff007c0c */ /* 0x000fda000bf45270 */
[----:B------:R-:W-:Y:S05]  /*2070*/  @!P2 BRA `(.L_x_29) ;  /* 0x000000000014a947 */ /* 0x000fea0003800000 */
[----:B------:R-:W-:Y:S02]  /*2080*/  WARPGROUP.DEPBAR.LE gsb0, 0x0 ;  /* 0x00008000000079c5 */ /* 0x000fe40000010000 */
[----:B------:R-:W-:Y:S01]  /*2090*/  FADD R31, R24, R31 ;  /* 0x0000001f181f7221 */ /* 0x000fe20000000000 */
[----:B------:R-:W-:Y:S01]  /*20a0*/  FADD R28, R25, R28 ;  /* 0x0000001c191c7221 */ /* 0x000fe20000000000 */
[----:B------:R-:W-:Y:S01]  /*20b0*/  FADD R29, R26, R29 ;  /* 0x0000001d1a1d7221 */ /* 0x000fe20000000000 */
[----:B------:R-:W-:-:S07]  /*20c0*/  FADD R23, R23, R27 ;  /* 0x0000001b17177221 */ /* 0x000fce0000000000 */
.L_x_29:
[----:B------:R-:W-:Y:S02]  /*20d0*/  WARPGROUP.DEPBAR.LE gsb0, 0x0 ;  /* 0x00008000000079c5 */ /* 0x000fe40000010000 */
[----:B------:R-:W-:Y:S05]  /*20e0*/  @!P0 BRA `(.L_x_30) ;  /* 0x0000000000408947 */ /* 0x000fea0003800000 */
[----:B------:R-:W-:-:S13]  /*20f0*/  ISETP.NE.AND P0, PT, R38, 0x3, PT ;  /* 0x000000032600780c */ /* 0x000fda0003f05270 */
[----:B------:R-:W-:Y:S05]  /*2100*/  @!P0 BRA `(.L_x_31) ;  /* 0x0000000000048947 */ /* 0x000fea0003800000 */
[----:B------:R-:W-:Y:S01]  /*2110*/  BPT.TRAP 0x1 ;  /* 0x000000040000795c */ /* 0x000fe20000300000 */
.L_x_31:
[----:B------:R-:W-:Y:S01]  /*2120*/  UIADD3 UR8, UR16, UR5, URZ ;  /* 0x0000000510087290 */ /* 0x000fe2000fffe03f */
[----:B------:R-:W-:-:S03]  /*2130*/  ISETP.GT.U32.AND P0, PT, R0, 0x1, PT ;  /* 0x000000010000780c */ /* 0x000fc60003f04070 */
[----:B------:R-:W-:-:S04]  /*2140*/  UIMAD.WIDE.U32 UR6, UR8, 0x3521cfb3, URZ ;  /* 0x3521cfb3080678a5 */ /* 0x000fc8000f8e003f */
[----:B------:R-:W-:-:S04]  /*2150*/  UIADD3 UR6, UR8, -UR7, URZ ;  /* 0x8000000708067290 */ /* 0x000fc8000fffe03f */
[----:B------:R-:W-:-:S04]  /*2160*/  ULEA.HI UR6, UR6, UR7, URZ, 0x1f ;  /* 0x0000000706067291 */ /* 0x000fc8000f8ff83f */
[----:B------:R-:W-:-:S04]  /*2170*/  USHF.R.U32.HI UR6, URZ, 0x5, UR6 ;  /* 0x000000053f067899 */ /* 0x000fc80008011606 */
[----:B------:R-:W-:-:S04]  /*2180*/  UIMAD UR6, UR6, -0x35, UR8 ;  /* 0xffffffcb060678a4 */ /* 0x000fc8000f8e0208 */
[----:B------:R-:W-:-:S04]  /*2190*/  ULEA UR6, UR6, UR17, 0x3 ;  /* 0x0000001106067291 */ /* 0x000fc8000f8e183f */
[----:B------:R-:W-:-:S04]  /*21a0*/  UIADD3 UR6, UR6, 0x1a8, URZ ;  /* 0x000001a806067890 */ /* 0x000fc8000fffe03f */
[----:B------:R-:W-:-:S09]  /*21b0*/  UPRMT UR6, URZ, 0x654, UR6 ;  /* 0x000006543f067896 */ /* 0x000fd20008000006 */
[----:B------:R-:W-:Y:S01]  /*21c0*/  SYNCS.ARRIVE.TRANS64.RED.A1T0 RZ, [UR6], RZ ;  /* 0x000000ffffff79a7 */ /* 0x000fe20008100406 */
[----:B------:R-:W-:Y:S05]  /*21d0*/  @P0 BRA `(.L_x_30) ;  /* 0x0000000000040947 */ /* 0x000fea0003800000 */
[----:B------:R-:W-:Y:S01]  /*21e0*/  BPT.TRAP 0x1 ;  /* 0x000000040000795c */ /* 0x000fe20000300000 */
.L_x_30:
[----:B------:R-:W-:Y:S01]  /*21f0*/  UISETP.GE.U32.AND UP1, UPT, UR12, 0x35, UPT ;  /* 0x000000350c00788c */ /* 0x000fe2000bf26070 */
[----:B------:R-:W-:Y:S01]  /*2200*/  IMAD.SHL.U32 R25, R11, 0x8, RZ ;  /* 0x000000080b197824 */ /* 0x000fe200078e00ff */
[----:B------:R-:W-:Y:S01]  /*2210*/  UIADD3 UR8, UR12, UR5, URZ ;  /* 0x000000050c087290 */ /* 0x000fe2000fffe03f */
[----:B------:R-:W-:Y:S01]  /*2220*/  IMAD.SHL.U32 R26, R13, 0x80, RZ ;  /* 0x000000800d1a7824 */ /* 0x000fe200078e00ff */
[----:B------:R-:W-:Y:S01]  /*2230*/  ULDC UR9, c[0x0][0x288] ;  /* 0x0000a20000097ab9 */ /* 0x000fe20000000800 */
[----:B------:R-:W-:Y:S01]  /*2240*/  IMAD.MOV.U32 R24, RZ, RZ, -0x1 ;  /* 0xffffffffff187424 */ /* 0x000fe200078e00ff */
[----:B------:R-:W-:Y:S01]  /*2250*/  UISETP.GT.U32.AND UP0, UPT, UR8, 0x34, UPT ;  /* 0x000000340800788c */ /* 0x000fe2000bf04070 */
[----:B------:R-:W-:-:S03]  /*2260*/  ISETP.GE.AND P0, PT, R25, UR9, PT ;  /* 0x0000000919007c0c */ /* 0x000fc6000bf06270 */
[----:B------:R-:W-:Y:S02]  /*2270*/  UISETP.LT.U32.AND UP0, UPT, UR12, 0x35, UP0 ;  /* 0x000000350c00788c */ /* 0x000fe40008701070 */
[----:B------:R-:W-:Y:S02]  /*2280*/  @UP1 UIMAD.WIDE.U32 UR6, UR8, 0x3521cfb3, URZ ;  /* 0x3521cfb3080618a5 */ /* 0x000fe4000f8e003f */
[----:B------:R-:W-:Y:S02]  /*2290*/  USEL UR6, URZ, 0x1, !UP0 ;  /* 0x000000013f067887 */ /* 0x000fe4000c000000 */
[----:B------:R-:W-:Y:S02]  /*22a0*/  @UP1 UIADD3 UR5, UR8, -UR7, URZ ;  /* 0x8000000708051290 */ /* 0x000fe4000fffe03f */
[----:B------:R-:W-:Y:S02]  /*22b0*/  ULOP3.LUT UR4, UR4, UR6, URZ, 0x3c, !UPT ;  /* 0x0000000604047292 */ /* 0x000fe4000f8e3c3f */
[----:B------:R-:W-:Y:S01]  /*22c0*/  @UP1 ULEA.HI UR5, UR5, UR7, URZ, 0x1f ;  /* 0x0000000705051291 */ /* 0x000fe2000f8ff83f */
[----:B------:R-:W-:-:S02]  /*22d0*/  ULDC UR6, c[0x0][0x284] ;  /* 0x0000a10000067ab9 */ /* 0x000fc40000000800 */
[----:B------:R-:W-:Y:S01]  /*22e0*/  ISETP.GE.OR P0, PT, R26, UR6, P0 ;  /* 0x000000061a007c0c */ /* 0x000fe20008706670 */
[----:B------:R-:W-:-:S04]  /*22f0*/  @UP1 USHF.R.U32.HI UR5, URZ, 0x5, UR5 ;  /* 0x000000053f051899 */ /* 0x000fc80008011605 */
[----:B------:R-:W-:-:S08]  /*2300*/  @UP1 ULOP3.LUT UR4, UR4, 0x1, UR5, 0x78, !UPT ;  /* 0x0000000104041892 */ /* 0x000fd0000f8e7805 */
[----:B------:R-:W-:Y:S05]  /*2310*/  @P0 BRA `(.L_x_32) ;  /* 0x0000000400d80947 */ /* 0x000fea0003800000 */
[----:B------:R-:W4:Y:S01]  /*2320*/  LDC.64 R32, c[0x0][0x5c0] ;  /* 0x00017000ff207b82 */ /* 0x000f220000000a00 */
[----:B------:R-:W-:Y:S01]  /*2330*/  SHF.R.S32.HI R34, RZ, 0x1f, R19 ;  /* 0x0000001fff227819 */ /* 0x000fe20000011413 */
[----:B------:R-:W-:Y:S01]  /*2340*/  ULDC.64 UR6, c[0x0][0x5d0] ;  /* 0x0001740000067ab9 */ /* 0x000fe20000000a00 */
[----:B-1----:R-:W-:Y:S01]  /*2350*/  LOP3.LUT R10, R25, 0x6, R20, 0xf8, !PT ;  /* 0x00000006190a7812 */ /* 0x002fe200078ef814 */
[----:B------:R-:W-:Y:S01]  /*2360*/  IMAD.WIDE R12, R13, 0x80, R4 ;  /* 0x000000800d0c7825 */ /* 0x000fe200078e0204 */
[----:B---3-5:R-:W-:Y:S01]  /*2370*/  FSETP.NEU.AND P0, PT, R7, RZ, PT ;  /* 0x000000ff0700720b */ /* 0x028fe20003f0d000 */
[----:B------:R-:W-:Y:S01]  /*2380*/  BSSY B0, `(.L_x_32) ;  /* 0x000006f000007945 */ /* 0x000fe20003800000 */
[----:B------:R-:W-:Y:S01]  /*2390*/  SHF.R.S32.HI R11, RZ, 0x1f, R10 ;  /* 0x0000001fff0b7819 */ /* 0x000fe2000001140a */
[----:B0-----:R-:W-:Y:S02]  /*23a0*/  IMAD R2, R34, UR6, RZ ;  /* 0x0000000622027c24 */ /* 0x001fe4000f8e02ff */
[----:B------:R-:W-:-:S02]  /*23b0*/  IMAD.IADD R27, R21, 0x1, -R26 ;  /* 0x00000001151b7824 */ /* 0x000fc400078e0a1a */
[C---:B------:R-:W-:Y:S02]  /*23c0*/  IMAD R15, R19.reuse, UR7, R2 ;  /* 0x00000007130f7c24 */ /* 0x040fe4000f8e0202 */
[----:B------:R-:W-:Y:S01]  /*23d0*/  IMAD.WIDE.U32 R2, R19, UR6, R10 ;  /* 0x0000000613027c25 */ /* 0x000fe2000f8e000a */
[----:B------:R-:W-:-:S03]  /*23e0*/  ULDC.64 UR6, c[0x0][0x5c8] ;  /* 0x0001720000067ab9 */ /* 0x000fc60000000a00 */
[----:B------:R-:W-:Y:S02]  /*23f0*/  IMAD.IADD R3, R3, 0x1, R15 ;  /* 0x0000000103037824 */ /* 0x000fe400078e020f */
[----:B------:R-:W-:Y:S02]  /*2400*/  IMAD R17, R13, UR6, RZ ;  /* 0x000000060d117c24 */ /* 0x000fe4000f8e02ff */
[----:B------:R-:W-:-:S04]  /*2410*/  IMAD.WIDE.U32 R2, R12, UR6, R2 ;  /* 0x000000060c027c25 */ /* 0x000fc8000f8e0002 */
[----:B------:R-:W-:Y:S01]  /*2420*/  IMAD R17, R12, UR7, R17 ;  /* 0x000000070c117c24 */ /* 0x000fe2000f8e0211 */
[C---:B----4-:R-:W-:Y:S02]  /*2430*/  IADD3 R14, P2, R2.reuse, R32, RZ ;  /* 0x00000020020e7210 */ /* 0x050fe40007f5e0ff */
[----:B------:R-:W-:Y:S01]  /*2440*/  IADD3 R16, P3, P4, R2, UR15, R32 ;  /* 0x0000000f02107c10 */ /* 0x000fe2000fc7e020 */
[----:B------:R-:W-:-:S04]  /*2450*/  IMAD.IADD R30, R3, 0x1, R17 ;  /* 0x00000001031e7824 */ /* 0x000fc800078e0211 */
[C-C-:B------:R-:W-:Y:S01]  /*2460*/  IMAD.X R15, R30.reuse, 0x1, R33.reuse, P2 ;  /* 0x000000011e0f7824 */ /* 0x140fe200010e0621 */
[----:B------:R-:W-:Y:S01]  /*2470*/  IADD3.X R17, R30, UR14, R33, P3, P4 ;  /* 0x0000000e1e117c10 */ /* 0x000fe20009fe8421 */
[----:B------:R-:W-:Y:S01]  /*2480*/  IMAD.IADD R30, R22, 0x1, -R25 ;  /* 0x00000001161e7824 */ /* 0x000fe200078e0a19 */
[----:B------:R-:W-:Y:S06]  /*2490*/  @!P0 BRA `(.L_x_33) ;  /* 0x00000004002c8947 */ /* 0x000fec0003800000 */
[----:B------:R-:W-:Y:S01]  /*24a0*/  ULDC.64 UR6, c[0x0][0x5b8] ;  /* 0x00016e0000067ab9 */ /* 0x000fe20000000a00 */
[----:B------:R-:W-:Y:S01]  /*24b0*/  ISETP.GE.AND P0, PT, R27, 0x1, PT ;  /* 0x000000011b00780c */ /* 0x000fe20003f06270 */
[----:B------:R-:W-:Y:S01]  /*24c0*/  IMAD R2, R34, UR6, RZ ;  /* 0x0000000622027c24 */ /* 0x000fe2000f8e02ff */
[----:B------:R-:W-:Y:S01]  /*24d0*/  ULDC.64 UR10, c[0x0][0x5a8] ;  /* 0x00016a00000a7ab9 */ /* 0x000fe20000000a00 */
[C---:B------:R-:W-:Y:S01]  /*24e0*/  IMAD.WIDE.U32 R10, R19.reuse, UR6, R10 ;  /* 0x00000006130a7c25 */ /* 0x040fe2000f8e000a */
[----:B------:R-:W-:Y:S01]  /*24f0*/  ISETP.LT.OR P3, PT, R30, 0x1, !P0 ;  /* 0x000000011e00780c */ /* 0x000fe20004761670 */
[----:B------:R-:W-:Y:S02]  /*2500*/  BSSY B1, `(.L_x_34) ;  /* 0x000000c000017945 */ /* 0x000fe40003800000 */
[----:B------:R-:W-:Y:S01]  /*2510*/  IMAD R19, R19, UR7, R2 ;  /* 0x0000000713137c24 */ /* 0x000fe2000f8e0202 */
[----:B------:R-:W-:-:S03]  /*2520*/  ULDC.64 UR6, c[0x0][0x5b0] ;  /* 0x00016c0000067ab9 */ /* 0x000fc60000000a00 */
[----:B------:R-:W-:Y:S02]  /*2530*/  IMAD.IADD R11, R11, 0x1, R19 ;  /* 0x000000010b0b7824 */ /* 0x000fe400078e0213 */
[----:B------:R-:W-:Y:S02]  /*2540*/  IMAD R19, R13, UR6, RZ ;  /* 0x000000060d137c24 */ /* 0x000fe4000f8e02ff */
[----:B------:R-:W-:-:S04]  /*2550*/  IMAD.WIDE.U32 R2, R12, UR6, R10 ;  /* 0x000000060c027c25 */ /* 0x000fc8000f8e000a */
[----:B------:R-:W-:Y:S01]  /*2560*/  IMAD R19, R12, UR7, R19 ;  /* 0x000000070c137c24 */ /* 0x000fe2000f8e0213 */
[----:B------:R-:W-:-:S04]  /*2570*/  IADD3 R2, P2, R2, UR10, RZ ;  /* 0x0000000a02027c10 */ /* 0x000fc8000ff5e0ff */
[--C-:B------:R-:W-:Y:S02]  /*2580*/  IADD3.X R3, R3, UR11, R19.reuse, P2, !PT ;  /* 0x0000000b03037c10 */ /* 0x100fe400097fe413 */
[----:B------:R-:W-:Y:S01]  /*2590*/  PRMT R19, RZ, 0x7610, R19 ;  /* 0x00007610ff137816 */ /* 0x000fe20000000013 */
[----:B------:R-:W-:Y:S06]  /*25a0*/  @P3 BRA `(.L_x_35) ;  /* 0x0000000000043947 */ /* 0x000fec0003800000 */
[----:B------:R0:W5:Y:S02]  /*25b0*/  LDG.E.U8 R19, desc[UR20][R2.64] ;  /* 0x0000001402137981 */ /* 0x000164000c1e1100 */
.L_x_35:
[----:B------:R-:W-:Y:S05]  /*25c0*/  BSYNC B1 ;  /* 0x0000000000017941 */ /* 0x000fea0003800000 */
.L_x_34:
[----:B-----5:R-:W-:Y:S01]  /*25d0*/  LOP3.LUT R19, R19, 0xff, RZ, 0xc0, !PT ;  /* 0x000000ff13137812 */ /* 0x020fe200078ec0ff */
[----:B------:R-:W-:Y:S01]  /*25e0*/  BSSY B1, `(.L_x_36) ;  /* 0x000000b000017945 */ /* 0x000fe20003800000 */
[----:B------:R-:W-:Y:S02]  /*25f0*/  ISETP.LT.OR P0, PT, R30, 0x2, !P0 ;  /* 0x000000021e00780c */ /* 0x000fe40004701670 */
[----:B------:R-:W-:-:S05]  /*2600*/  F2FP.F16.E4M3.UNPACK_B R19, R19 ;  /* 0x00000013ff13723e */ /* 0x000fca00020006ff */
[----:B------:R-:W-:Y:S01]  /*2610*/  HADD2.F32 R26, -RZ, R19.H0_H0 ;  /* 0x20000013ff1a7230 */ /* 0x000fe20000004100 */
[----:B------:R-:W-:-:S04]  /*2620*/  PRMT R19, RZ, 0x7610, R19 ;  /* 0x00007610ff137816 */ /* 0x000fc80000000013 */
[----:B------:R-:W-:-:S04]  /*2630*/  FMUL R26, R26, R7 ;  /* 0x000000071a1a7220 */ /* 0x000fc80000400000 */
[----:B--2---:R-:W-:-:S05]  /*2640*/  FFMA R26, R31, R6, R26 ;  /* 0x000000061f1a7223 */ /* 0x004fca000000001a */
[----:B------:R-:W-:-:S05]  /*2650*/  F2FP.SATFINITE.E4M3.F32.PACK_AB_MERGE_C R25, RZ, R26, RZ ;  /* 0x0000001aff19723e */ /* 0x000fca00048070ff */
[----:B------:R1:W-:Y:S01]  /*2660*/  @!P3 STG.E.U8 desc[UR20][R14.64], R25 ;  /* 0x000000190e00b986 */ /* 0x0003e2000c101114 */
[----:B------:R-:W-:Y:S05]  /*2670*/  @P0 BRA `(.L_x_37) ;  /* 0x0000000000040947 */ /* 0x000fea0003800000 */
[----:B------:R2:W5:Y:S02]  /*2680*/  LDG.E.U8 R19, desc[UR20][R2.64+0x1] ;  /* 0x0000011402137981 */ /* 0x000564000c1e1100 */
.L_x_37:
[----:B------:R-:W-:Y:S05]  /*2690*/  BSYNC B1 ;  /* 0x0000000000017941 */ /* 0x000fea0003800000 */
.L_x_36:
[----:B-----5:R-:W-:Y:S01]  /*26a0*/  LOP3.LUT R19, R19, 0xff, RZ, 0xc0, !PT ;  /* 0x000000ff13137812 */ /* 0x020fe200078ec0ff */
[----:B------:R-:W-:Y:S01]  /*26b0*/  BSSY B1, `(.L_x_38) ;  /* 0x0000013000017945 */ /* 0x000fe20003800000 */
[----:B-1----:R-:W-:Y:S02]  /*26c0*/  IADD3 R25, P2, R12, 0x8, RZ ;  /* 0x000000080c197810 */ /* 0x002fe40007f5e0ff */
[----:B------:R-:W-:-:S03]  /*26d0*/  F2FP.F16.E4M3.UNPACK_B R19, R19 ;  /* 0x00000013ff13723e */ /* 0x000fc600020006ff */
[----:B------:R-:W-:Y:S01]  /*26e0*/  IMAD.X R12, RZ, RZ, R13, P2 ;  /* 0x000000ffff0c7224 */ /* 0x000fe200010e060d */
[----:B------:R-:W-:Y:S01]  /*26f0*/  ISETP.GE.AND P2, PT, R27, 0x9, PT ;  /* 0x000000091b00780c */ /* 0x000fe20003f46270 */
[----:B0-2---:R-:W-:Y:S02]  /*2700*/  HADD2.F32 R2, -RZ, R19.H0_H0 ;  /* 0x20000013ff027230 */ /* 0x005fe40000004100 */
[----:B------:R-:W-:Y:S01]  /*2710*/  IMAD R12, R12, UR6, RZ ;  /* 0x000000060c0c7c24 */ /* 0x000fe2000f8e02ff */
[----:B------:R-:W-:Y:S01]  /*2720*/  ISETP.LT.OR P4, PT, R30, 0x1, !P2 ;  /* 0x000000011e00780c */ /* 0x000fe20005781670 */
[----:B------:R-:W-:-:S04]  /*2730*/  IMAD.WIDE.U32 R10, R25, UR6, R10 ;  /* 0x00000006190a7c25 */ /* 0x000fc8000f8e000a */
[----:B------:R-:W-:Y:S01]  /*2740*/  FMUL R3, R2, R7 ;  /* 0x0000000702037220 */ /* 0x000fe20000400000 */
[----:B------:R-:W-:-:S03]  /*2750*/  IMAD R25, R25, UR7, R12 ;  /* 0x0000000719197c24 */ /* 0x000fc6000f8e020c */
[----:B------:R-:W-:Y:S01]  /*2760*/  FFMA R3, R28, R6, R3 ;  /* 0x000000061c037223 */ /* 0x000fe20000000003 */
[----:B------:R-:W-:Y:S02]  /*2770*/  IADD3 R2, P3, R10, UR10, RZ ;  /* 0x0000000a0a027c10 */ /* 0x000fe4000ff7e0ff */
[----:B------:R-:W-:Y:S02]  /*2780*/  PRMT R10, RZ, 0x7610, R10 ;  /* 0x00007610ff0a7816 */ /* 0x000fe4000000000a */
[----:B------:R-:W-:Y:S02]  /*2790*/  F2FP.SATFINITE.E4M3.F32.PACK_AB_MERGE_C R13, RZ, R3, RZ ;  /* 0x00000003ff0d723e */ /* 0x000fe400048070ff */
[----:B------:R-:W-:-:S03]  /*27a0*/  IADD3.X R3, R11, UR11, R25, P3, !PT ;  /* 0x0000000b0b037c10 */ /* 0x000fc60009ffe419 */
[----:B------:R0:W-:Y:S01]  /*27b0*/  @!P0 STG.E.U8 desc[UR20][R14.64+0x1], R13 ;  /* 0x0000010d0e008986 */ /* 0x0001e2000c101114 */
[----:B------:R-:W-:Y:S05]  /*27c0*/  @P4 BRA `(.L_x_39) ;  /* 0x0000000000044947 */ /* 0x000fea0003800000 */
[----:B------:R1:W5:Y:S02]  /*27d0*/  LDG.E.U8 R10, desc[UR20][R2.64] ;  /* 0x00000014020a7981 */ /* 0x000364000c1e1100 */
.L_x_39:
[----:B------:R-:W-:Y:S05]  /*27e0*/  BSYNC B1 ;  /* 0x0000000000017941 */ /* 0x000fea0003800000 */
.L_x_38:
[----:B-----5:R-:W-:Y:S01]  /*27f0*/  LOP3.LUT R10, R10, 0xff, RZ, 0xc0, !PT ;  /* 0x000000ff0a0a7812 */ /* 0x020fe200078ec0ff */
[----:B------:R-:W-:Y:S01]  /*2800*/  BSSY B1, `(.L_x_40) ;  /* 0x000000b000017945 */ /* 0x000fe20003800000 */
[----:B------:R-:W-:Y:S02]  /*2810*/  ISETP.LT.OR P2, PT, R30, 0x2, !P2 ;  /* 0x000000021e00780c */ /* 0x000fe40005741670 */
[----:B------:R-:W-:-:S05]  /*2820*/  F2FP.F16.E4M3.UNPACK_B R10, R10 ;  /* 0x0000000aff0a723e */ /* 0x000fca00020006ff */
[----:B------:R-:W-:-:S05]  /*2830*/  HADD2.F32 R10, -RZ, R10.H0_H0 ;  /* 0x2000000aff0a7230 */ /* 0x000fca0000004100 */
[----:B------:R-:W-:-:S04]  /*2840*/  FMUL R10, R10, R7 ;  /* 0x000000070a0a7220 */ /* 0x000fc80000400000 */
[----:B------:R-:W-:-:S05]  /*2850*/  FFMA R10, R29, R6, R10 ;  /* 0x000000061d0a7223 */ /* 0x000fca000000000a */
[----:B------:R-:W-:Y:S02]  /*2860*/  F2FP.SATFINITE.E4M3.F32.PACK_AB_MERGE_C R11, RZ, R10, RZ ;  /* 0x0000000aff0b723e */ /* 0x000fe400048070ff */
[----:B------:R-:W-:-:S03]  /*2870*/  PRMT R10, RZ, 0x7610, R10 ;  /* 0x00007610ff0a7816 */ /* 0x000fc6000000000a */
[----:B------:R2:W-:Y:S01]  /*2880*/  @!P4 STG.E.U8 desc[UR20][R16.64], R11 ;  /* 0x0000000b1000c986 */ /* 0x0005e2000c101114 */
[----:B------:R-:W-:Y:S05]  /*2890*/  @P2 BRA `(.L_x_41) ;  /* 0x0000000000042947 */ /* 0x000fea0003800000 */
[----:B------:R3:W5:Y:S02]  /*28a0*/  LDG.E.U8 R10, desc[UR20][R2.64+0x1] ;  /* 0x00000114020a7981 */ /* 0x000764000c1e1100 */
.L_x_41:
[----:B------:R-:W-:Y:S05]  /*28b0*/  BSYNC B1 ;  /* 0x0000000000017941 */ /* 0x000fea0003800000 */
.L_x_40:
[----:B------:R-:W-:Y:S05]  /*28c0*/  @P2 BRA `(.L_x_42) ;  /* 0x0000000000682947 */ /* 0x000fea0003800000 */
[----:B-----5:R-:W-:-:S04]  /*28d0*/  LOP3.LUT R10, R10, 0xff, RZ, 0xc0, !PT ;  /* 0x000000ff0a0a7812 */ /* 0x020fc800078ec0ff */
[----:B------:R-:W-:-:S05]  /*28e0*/  F2FP.F16.E4M3.UNPACK_B R10, R10 ;  /* 0x0000000aff0a723e */ /* 0x000fca00020006ff */
[----:B------:R-:W-:-:S05]  /*28f0*/  HADD2.F32 R10, -RZ, R10.H0_H0 ;  /* 0x2000000aff0a7230 */ /* 0x000fca0000004100 */
[----:B------:R-:W-:-:S04]  /*2900*/  FMUL R10, R10, R7 ;  /* 0x000000070a0a7220 */ /* 0x000fc80000400000 */
[----:B------:R-:W-:-:S05]  /*2910*/  FFMA R10, R23, R6, R10 ;  /* 0x00000006170a7223 */ /* 0x000fca000000000a */
[----:B-1-3--:R-:W-:-:S05]  /*2920*/  F2FP.SATFINITE.E4M3.F32.PACK_AB_MERGE_C R3, RZ, R10, RZ ;  /* 0x0000000aff03723e */ /* 0x00afca00048070ff */
[----:B------:R4:W-:Y:S01]  /*2930*/  STG.E.U8 desc[UR20][R16.64+0x1], R3 ;  /* 0x0000010310007986 */ /* 0x0009e2000c101114 */
[----:B------:R-:W-:Y:S05]  /*2940*/  BRA `(.L_x_42) ;  /* 0x0000000000487947 */ /* 0x000fea0003800000 */
.L_x_33:
[----:B------:R-:W-:Y:S01]  /*2950*/  ISETP.GE.AND P0, PT, R27, 0x1, PT ;  /* 0x000000011b00780c */ /* 0x000fe20003f06270 */
[-C--:B--2---:R-:W-:Y:S01]  /*2960*/  FMUL R31, R31, R6.reuse ;  /* 0x000000061f1f7220 */ /* 0x084fe20000400000 */
[----:B------:R-:W-:Y:S01]  /*2970*/  ISETP.GE.AND P2, PT, R27, 0x9, PT ;  /* 0x000000091b00780c */ /* 0x000fe20003f46270 */
[-C--:B------:R-:W-:Y:S01]  /*2980*/  FMUL R28, R28, R6.reuse ;  /* 0x000000061c1c7220 */ /* 0x080fe20000400000 */
[C---:B------:R-:W-:Y:S01]  /*2990*/  ISETP.LT.OR P3, PT, R30.reuse, 0x1, !P0 ;  /* 0x000000011e00780c */ /* 0x040fe20004761670 */
[-C--:B------:R-:W-:Y:S01]  /*29a0*/  FMUL R29, R29, R6.reuse ;  /* 0x000000061d1d7220 */ /* 0x080fe20000400000 */
[C---:B------:R-:W-:Y:S01]  /*29b0*/  ISETP.LT.OR P0, PT, R30.reuse, 0x2, !P0 ;  /* 0x000000021e00780c */ /* 0x040fe20004701670 */
[----:B------:R-:W-:Y:S01]  /*29c0*/  FMUL R23, R23, R6 ;  /* 0x0000000617177220 */ /* 0x000fe20000400000 */
[C---:B------:R-:W-:Y:S02]  /*29d0*/  ISETP.LT.OR P4, PT, R30.reuse, 0x1, !P2 ;  /* 0x000000011e00780c */ /* 0x040fe40005781670 */
[----:B------:R-:W-:-:S02]  /*29e0*/  ISETP.LT.OR P2, PT, R30, 0x2, !P2 ;  /* 0x000000021e00780c */ /* 0x000fc40005741670 */
[----:B------:R-:W-:Y:S02]  /*29f0*/  F2FP.SATFINITE.E4M3.F32.PACK_AB_MERGE_C R31, RZ, R31, RZ ;  /* 0x0000001fff1f723e */ /* 0x000fe400048070ff */
[----:B------:R-:W-:Y:S02]  /*2a00*/  F2FP.SATFINITE.E4M3.F32.PACK_AB_MERGE_C R3, RZ, R28, RZ ;  /* 0x0000001cff03723e */ /* 0x000fe400048070ff */
[----:B------:R-:W-:Y:S01]  /*2a10*/  F2FP.SATFINITE.E4M3.F32.PACK_AB_MERGE_C R29, RZ, R29, RZ ;  /* 0x0000001dff1d723e */ /* 0x000fe200048070ff */
[----:B------:R0:W-:Y:S01]  /*2a20*/  @!P3 STG.E.U8 desc[UR20][R14.64], R31 ;  /* 0x0000001f0e00b986 */ /* 0x0001e2000c101114 */
[----:B------:R-:W-:-:S03]  /*2a30*/  F2FP.SATFINITE.E4M3.F32.PACK_AB_MERGE_C R23, RZ, R23, RZ ;  /* 0x00000017ff17723e */ /* 0x000fc600048070ff */
[----:B------:R0:W-:Y:S04]  /*2a40*/  @!P0 STG.E.U8 desc[UR20][R14.64+0x1], R3 ;  /* 0x000001030e008986 */ /* 0x0001e8000c101114 */
[----:B------:R0:W-:Y:S04]  /*2a50*/  @!P4 STG.E.U8 desc[UR20][R16.64], R29 ;  /* 0x0000001d1000c986 */ /* 0x0001e8000c101114 */
[----:B------:R0:W-:Y:S02]  /*2a60*/  @!P2 STG.E.U8 desc[UR20][R16.64+0x1], R23 ;  /* 0x000001171000a986 */ /* 0x0001e4000c101114 */
.L_x_42:
[----:B------:R-:W-:Y:S05]  /*2a70*/  BSYNC B0 ;  /* 0x0000000000007941 */ /* 0x000fea0003800000 */
.L_x_32:
[----:B------:R-:W-:Y:S01]  /*2a80*/  IADD3 R8, P0, R8, UR18, RZ ;  /* 0x0000001208087c10 */ /* 0x000fe2000ff1e0ff */
[----:B------:R-:W-:Y:S01]  /*2a90*/  ULDC.64 UR6, c[0x0][0x650] ;  /* 0x0001940000067ab9 */ /* 0x000fe20000000a00 */
[----:B01-3--:R-:W-:Y:S01]  /*2aa0*/  PRMT R2, RZ, 0x7610, R2 ;  /* 0x00007610ff027816 */ /* 0x00bfe20000000002 */
[----:B--2---:R-:W-:Y:S01]  /*2ab0*/  IMAD.MOV.U32 R11, RZ, RZ, -0x1 ;  /* 0xffffffffff0b7424 */ /* 0x004fe200078e00ff */
[----:B------:R-:W-:Y:S01]  /*2ac0*/  IADD3.X R9, R9, UR13, RZ, P0, !PT ;  /* 0x0000000d09097c10 */ /* 0x000fe200087fe4ff */
[----:B------:R-:W-:Y:S01]  /*2ad0*/  IMAD.MOV.U32 R19, RZ, RZ, -0x1 ;  /* 0xffffffffff137424 */ /* 0x000fe200078e00ff */
[----:B------:R-:W-:-:S04]  /*2ae0*/  ISETP.GE.U32.AND P0, PT, R8, UR6, PT ;  /* 0x0000000608007c0c */ /* 0x000fc8000bf06070 */
[----:B------:R-:W-:-:S13]  /*2af0*/  ISETP.GE.U32.AND.EX P0, PT, R9, UR7, PT, P0 ;  /* 0x0000000709007c0c */ /* 0x000fda000bf06100 */
[----:B------:R-:W-:Y:S05]  /*2b00*/  @P0 BRA `(.L_x_43) ;  /* 0x0000000400480947 */ /* 0x000fea0003800000 */
[----:B------:R-:W0:Y:S01]  /*2b10*/  LDC.64 R14, c[0x0][0x628] ;  /* 0x00018a00ff0e7b82 */ /* 0x000e220000000a00 */
[----:B------:R-:W1:Y:S01]  /*2b20*/  S2R R23, SR_CTAID.X ;  /* 0x0000000000177919 */ /* 0x000e620000002500 */
[----:B------:R-:W-:Y:S02]  /*2b30*/  IMAD.MOV.U32 R12, RZ, RZ, R8 ;  /* 0x000000ffff0c7224 */ /* 0x000fe400078e0008 */
[----:B------:R-:W-:Y:S01]  /*2b40*/  IMAD.MOV.U32 R13, RZ, RZ, R9 ;  /* 0x000000ffff0d7224 */ /* 0x000fe200078e0009 */
[----:B------:R-:W2:Y:S03]  /*2b50*/  S2R R26, SR_CTAID.Y ;  /* 0x00000000001a7919 */ /* 0x000ea60000002600 */
[----:B----4-:R-:W3:Y:S08]  /*2b60*/  LDC R16, c[0x0][0x630] ;  /* 0x00018c00ff107b82 */ /* 0x010ef00000000800 */
[----:B------:R-:W4:Y:S01]  /*2b70*/  LDC.64 R24, c[0x0][0x620] ;  /* 0x00018800ff187b82 */ /* 0x000f220000000a00 */
[----:B0-----:R-:W-:-:S04]  /*2b80*/  ISETP.NE.U32.AND P0, PT, R14, RZ, PT ;  /* 0x000000ff0e00720c */ /* 0x001fc80003f05070 */
[----:B------:R-:W-:-:S13]  /*2b90*/  ISETP.NE.AND.EX P0, PT, R15, RZ, PT, P0 ;  /* 0x000000ff0f00720c */ /* 0x000fda0003f05300 */
[----:B-1234-:R-:W-:Y:S05]  /*2ba0*/  @!P0 BRA `(.L_x_44) ;  /* 0x0000000000288947 */ /* 0x01efea0003800000 */
[----:B------:R-:W0:Y:S02]  /*2bb0*/  LDC R3, c[0x0][0x634] ;  /* 0x00018d00ff037b82 */ /* 0x000e240000000800 */
[----:B0-----:R-:W-:-:S05]  /*2bc0*/  IADD3 R13, P0, R8, R3, RZ ;  /* 0x00000003080d7210 */ /* 0x001fca0007f1e0ff */
[----:B------:R-:W-:-:S04]  /*2bd0*/  IMAD.X R17, RZ, RZ, R9, P0 ;  /* 0x000000ffff117224 */ /* 0x000fc800000e0609 */
[----:B------:R-:W-:-:S04]  /*2be0*/  IMAD.WIDE.U32 R2, R17, R14, RZ ;  /* 0x0000000e11027225 */ /* 0x000fc800078e00ff */
[----:B-----5:R-:W-:-:S04]  /*2bf0*/  IMAD.WIDE.U32 R10, P0, R13, R15, R2 ;  /* 0x0000000f0d0a7225 */ /* 0x020fc80007800002 */
[----:B------:R-:W-:-:S04]  /*2c00*/  IMAD.WIDE.U32 R2, R13, R14, RZ ;  /* 0x0000000e0d027225 */ /* 0x000fc800078e00ff */
[----:B------:R-:W-:Y:S01]  /*2c10*/  IMAD.X R13, RZ, RZ, RZ, P0 ;  /* 0x000000ffff0d7224 */ /* 0x000fe200000e06ff */
[----:B------:R-:W-:Y:S01]  /*2c20*/  IADD3 RZ, P0, R3, R10, RZ ;  /* 0x0000000a03ff7210 */ /* 0x000fe20007f1e0ff */
[----:B------:R-:W-:-:S04]  /*2c30*/  IMAD.MOV.U32 R12, RZ, RZ, R11 ;  /* 0x000000ffff0c7224 */ /* 0x000fc800078e000b */
[----:B------:R-:W-:-:S08]  /*2c40*/  IMAD.WIDE.U32.X R12, R17, R15, R12, P0 ;  /* 0x0000000f110c7225 */ /* 0x000fd000000e040c */
.L_x_44:
[-CC-:B------:R-:W-:Y:S01]  /*2c50*/  SHF.R.U64 R19, R12, R16.reuse, R13.reuse ;  /* 0x000000100c137219 */ /* 0x180fe2000000120d */
[----:B------:R-:W0:Y:S01]  /*2c60*/  LDC.64 R32, c[0x0][0x640] ;  /* 0x00019000ff207b82 */ /* 0x000e220000000a00 */
[----:B------:R-:W-:Y:S01]  /*2c70*/  SHF.R.U32.HI R2, RZ, R16, R13 ;  /* 0x00000010ff027219 */ /* 0x000fe2000001160d */
[----:B------:R-:W-:Y:S01]  /*2c80*/  ULDC UR5, c[0x0][0x150] ;  /* 0x0000540000057ab9 */ /* 0x000fe20000000800 */
[----:B------:R-:W-:Y:S02]  /*2c90*/  IADD3 R11, P0, RZ, -R19, RZ ;  /* 0x80000013ff0b7210 */ /* 0x000fe40007f1e0ff */
[----:B------:R-:W-:-:S03]  /*2ca0*/  I2FP.F32.U32 R13, R23 ;  /* 0x00000017000d7245 */ /* 0x000fc60000201000 */
[----:B------:R-:W1:Y:S01]  /*2cb0*/  LDC R12, c[0x0][0x618] ;  /* 0x00018600ff0c7b82 */ /* 0x000e620000000800 */
[----:B------:R-:W-:Y:S02]  /*2cc0*/  IMAD.X R3, RZ, RZ, ~R2, P0 ;  /* 0x000000ffff037224 */ /* 0x000fe400000e0e02 */
[----:B------:R-:W-:Y:S01]  /*2cd0*/  FMUL R13, R13, UR5 ;  /* 0x000000050d0d7c20 */ /* 0x000fe20008400000 */
[----:B------:R-:W-:Y:S01]  /*2ce0*/  ULDC UR5, c[0x0][0x154] ;  /* 0x0000550000057ab9 */ /* 0x000fe20000000800 */
[-C--:B-----5:R-:W-:Y:S02]  /*2cf0*/  IMAD R10, R3, R24.reuse, RZ ;  /* 0x00000018030a7224 */ /* 0x0a0fe400078e02ff */
[C---:B------:R-:W-:Y:S01]  /*2d00*/  IMAD.WIDE.U32 R2, R11.reuse, R24, R8 ;  /* 0x000000180b027225 */ /* 0x040fe200078e0008 */
[----:B------:R-:W2:Y:S01]  /*2d10*/  LDC R28, c[0x0][0x608] ;  /* 0x00018200ff1c7b82 */ /* 0x000ea20000000800 */
[----:B------:R-:W3:Y:S02]  /*2d20*/  F2I.U32.TRUNC.NTZ R13, R13 ;  /* 0x0000000d000d7305 */ /* 0x000ee4000020f000 */
[----:B------:R-:W-:-:S04]  /*2d30*/  IMAD R11, R11, R25, R10 ;  /* 0x000000190b0b7224 */ /* 0x000fc800078e020a */
[----:B------:R-:W-:Y:S01]  /*2d40*/  IMAD.IADD R3, R3, 0x1, R11 ;  /* 0x0000000103037824 */ /* 0x000fe200078e020b */
[----:B------:R-:W4:Y:S01]  /*2d50*/  LDC R30, c[0x0][0x658] ;  /* 0x00019600ff1e7b82 */ /* 0x000f220000000800 */
[----:B------:R-:W-:Y:S02]  /*2d60*/  I2FP.F32.U32 R11, R26 ;  /* 0x0000001a000b7245 */ /* 0x000fe40000201000 */
[----:B0-----:R-:W-:-:S03]  /*2d70*/  ISETP.NE.U32.AND P0, PT, R32, RZ, PT ;  /* 0x000000ff2000720c */ /* 0x001fc60003f05070 */
[----:B------:R-:W-:Y:S01]  /*2d80*/  FMUL R11, R11, UR5 ;  /* 0x000000050b0b7c20 */ /* 0x000fe20008400000 */
[----:B------:R-:W-:Y:S01]  /*2d90*/  ISETP.NE.AND.EX P0, PT, R33, RZ, PT, P0 ;  /* 0x000000ff2100720c */ /* 0x000fe20003f05300 */
[----:B------:R-:W0:Y:S01]  /*2da0*/  LDC R10, c[0x0][0x144] ;  /* 0x00005100ff0a7b82 */ /* 0x000e220000000800 */
[-CC-:B-1----:R-:W-:Y:S01]  /*2db0*/  SHF.R.U64 R14, R2, R12.reuse, R3.reuse ;  /* 0x0000000c020e7219 */ /* 0x182fe20000001203 */
[----:B------:R1:W0:Y:S01]  /*2dc0*/  F2I.U32.TRUNC.NTZ R24, R11 ;  /* 0x0000000b00187305 */ /* 0x000222000020f000 */
[----:B------:R-:W-:Y:S01]  /*2dd0*/  SHF.R.U32.HI R3, RZ, R12, R3 ;  /* 0x0000000cff037219 */ /* 0x000fe20000011603 */
[----:B---3--:R-:W-:-:S04]  /*2de0*/  IMAD.MOV R13, RZ, RZ, -R13 ;  /* 0x000000ffff0d7224 */ /* 0x008fc800078e0a0d */
[----:B------:R-:W3:Y:S01]  /*2df0*/  LDC R25, c[0x0][0x148] ;  /* 0x00005200ff197b82 */ /* 0x000ee20000000800 */
[-CC-:B--2---:R-:W-:Y:S02]  /*2e00*/  SHF.R.U64 R16, R14, R28.reuse, R3.reuse ;  /* 0x0000001c0e107219 */ /* 0x184fe40000001203 */
[----:B------:R-:W-:-:S05]  /*2e10*/  SHF.R.U32.HI R3, RZ, R28, R3 ;  /* 0x0000001cff037219 */ /* 0x000fca0000011603 */
[----:B------:R-:W2:Y:S01]  /*2e20*/  LDC R27, c[0x0][0x648] ;  /* 0x00019200ff1b7b82 */ /* 0x000ea20000000800 */
[-CC-:B----4-:R-:W-:Y:S02]  /*2e30*/  SHF.R.U64 R17, R16, R30.reuse, R3.reuse ;  /* 0x0000001e10117219 */ /* 0x190fe40000001203 */
[----:B------:R-:W-:-:S03]  /*2e40*/  SHF.R.U32.HI R3, RZ, R30, R3 ;  /* 0x0000001eff037219 */ /* 0x000fc60000011603 */
[----:B------:R-:W-:Y:S02]  /*2e50*/  IMAD.MOV.U32 R2, RZ, RZ, R17 ;  /* 0x000000ffff027224 */ /* 0x000fe400078e0011 */
[----:B------:R-:W4:Y:S01]  /*2e60*/  LDC R29, c[0x0][0x638] ;  /* 0x00018e00ff1d7b82 */ /* 0x000f220000000800 */
[----:B0-----:R-:W-:-:S07]  /*2e70*/  IMAD R23, R10, R13, R23 ;  /* 0x0000000d0a177224 */ /* 0x001fce00078e0217 */
[----:B------:R-:W0:Y:S08]  /*2e80*/  LDC R31, c[0x0][0x610] ;  /* 0x00018400ff1f7b82 */ /* 0x000e300000000800 */
        /* <DEDUP_REMOVED lines=12> */
.L_x_45:
[----:B--2---:R-:W-:Y:S01]  /*2f50*/  SHF.R.U64 R3, R2, R27, R3 ;  /* 0x0000001b02037219 */ /* 0x004fe20000001203 */
[----:B------:R-:W-:Y:S01]  /*2f60*/  IMAD.MOV R24, RZ, RZ, -R24 ;  /* 0x000000ffff187224 */ /* 0x000fe200078e0a18 */
[----:B------:R-:W-:-:S03]  /*2f70*/  LOP3.LUT R2, R16, R37, RZ, 0xc0, !PT ;  /* 0x0000002510027212 */ /* 0x000fc600078ec0ff */
[----:B------:R-:W-:Y:S02]  /*2f80*/  IMAD.MOV R10, RZ, RZ, -R3 ;  /* 0x000000ffff0a7224 */ /* 0x000fe400078e0a03 */
[----:B------:R-:W-:Y:S02]  /*2f90*/  @P1 IMAD R23, R25, R24, R26 ;  /* 0x0000001819171224 */ /* 0x000fe400078e021a */
[----:B------:R-:W-:Y:S01]  /*2fa0*/  IMAD R24, R36, R3, R2 ;  /* 0x0000000324187224 */ /* 0x000fe200078e0202 */
[----:B------:R-:W-:Y:S01]  /*2fb0*/  LOP3.LUT R3, R14, R35, RZ, 0xc0, !PT ;  /* 0x000000230e037212 */ /* 0x000fe200078ec0ff */
[----:B----4-:R-:W-:Y:S02]  /*2fc0*/  IMAD R2, R10, R29, R17 ;  /* 0x0000001d0a027224 */ /* 0x010fe400078e0211 */
[----:B0-----:R-:W-:Y:S02]  /*2fd0*/  IMAD R24, R24, R31, R23 ;  /* 0x0000001f18187224 */ /* 0x001fe400078e0217 */
[----:B------:R-:W-:-:S02]  /*2fe0*/  IMAD R3, R2, R34, R3 ;  /* 0x0000002202037224 */ /* 0x000fc400078e0203 */
[----:B------:R-:W-:-:S03]  /*2ff0*/  IMAD.MOV.U32 R10, RZ, RZ, 0x1 ;  /* 0x00000001ff0a7424 */ /* 0x000fc600078e00ff */
[----:B------:R-:W-:Y:S02]  /*3000*/  SEL R11, R3, R24, !P1 ;  /* 0x00000018030b7207 */ /* 0x000fe40004800000 */
[----:B------:R-:W-:Y:S02]  /*3010*/  PRMT R2, R10, 0x7610, R2 ;  /* 0x000076100a027816 */ /* 0x000fe40000000002 */
[----:B------:R-:W-:-:S07]  /*3020*/  SEL R24, R24, R3, !P1 ;  /* 0x0000000318187207 */ /* 0x000fce0004800000 */
.L_x_43:
[----:B------:R-:W-:Y:S01]  /*3030*/  UIMAD.WIDE.U32 UR6, UR8, 0x3521cfb3, URZ ;  /* 0x3521cfb3080678a5 */ /* 0x000fe2000f8e003f */
[----:B------:R-:W-:Y:S01]  /*3040*/  LOP3.LUT P0, RZ, R2, 0xff, RZ, 0xc0, !PT ;  /* 0x000000ff02ff7812 */ /* 0x000fe2000780c0ff */
[----:B------:R-:W-:Y:S02]  /*3050*/  IMAD.MOV.U32 R13, RZ, RZ, R24 ;  /* 0x000000ffff0d7224 */ /* 0x000fe400078e0018 */
[----:B------:R-:W-:-:S04]  /*3060*/  UIADD3 UR5, UR8, -UR7, URZ ;  /* 0x8000000708057290 */ /* 0x000fc8000fffe03f */
[----:B------:R-:W-:-:S04]  /*3070*/  ULEA.HI UR5, UR5, UR7, URZ, 0x1f ;  /* 0x0000000705057291 */ /* 0x000fc8000f8ff83f */
[----:B------:R-:W-:-:S04]  /*3080*/  USHF.R.U32.HI UR5, URZ, 0x5, UR5 ;  /* 0x000000053f057899 */ /* 0x000fc80008011605 */
[----:B------:R-:W-:Y:S01]  /*3090*/  UIMAD UR5, UR5, -0x35, UR8 ;  /* 0xffffffcb050578a4 */ /* 0x000fe2000f8e0208 */
[----:B------:R-:W-:Y:S11]  /*30a0*/  @P0 BRA `(.L_x_46) ;  /* 0xffffffe400d00947 */ /* 0x000ff6000383ffff */
[----:B------:R-:W-:Y:S05]  /*30b0*/  EXIT ;  /* 0x000000000000794d */ /* 0x000fea0003800000 */
.L_x_4:
        /* <DEDUP_REMOVED lines=26> */
.L_x_48:
[--C-:B------:R-:W-:Y:S01]  /*3260*/  SHF.R.U64 R16, R14, R18, R15.reuse ;  /* 0x000000120e107219 */ /* 0x100fe2000000120f */
[----:B------:R-:W0:Y:S01]  /*3270*/  LDC R22, c[0x0][0x618] ;  /* 0x00018600ff167b82 */ /* 0x000e220000000800 */
[----:B------:R-:W-:Y:S01]  /*3280*/  I2FP.F32.U32 R10, R6 ;  /* 0x00000006000a7245 */ /* 0x000fe20000201000 */
[----:B------:R-:W-:Y:S01]  /*3290*/  ULDC UR4, c[0x0][0x150] ;  /* 0x0000540000047ab9 */ /* 0x000fe20000000800 */
[----:B------:R-:W-:Y:S02]  /*32a0*/  SHF.R.U32.HI R7, RZ, R18, R15 ;  /* 0x00000012ff077219 */ /* 0x000fe4000001160f */
[----:B------:R-:W-:Y:S01]  /*32b0*/  IADD3 R13, P0, RZ, -R16, RZ ;  /* 0x80000010ff0d7210 */ /* 0x000fe20007f1e0ff */
[----:B------:R-:W-:Y:S01]  /*32c0*/  FMUL R15, R10, UR4 ;  /* 0x000000040a0f7c20 */ /* 0x000fe20008400000 */
[----:B------:R-:W-:Y:S01]  /*32d0*/  ULDC UR4, c[0x0][0x154] ;  /* 0x0000550000047ab9 */ /* 0x000fe20000000800 */
[----:B------:R-:W1:Y:S02]  /*32e0*/  LDC.64 R24, c[0x0][0x640] ;  /* 0x00019000ff187b82 */ /* 0x000e640000000a00 */
[----:B------:R-:W-:-:S02]  /*32f0*/  IMAD.X R7, RZ, RZ, ~R7, P0 ;  /* 0x000000ffff077224 */ /* 0x000fc400000e0e07 */
[----:B------:R-:W2:Y:S01]  /*3300*/  F2I.U32.TRUNC.NTZ R15, R15 ;  /* 0x0000000f000f7305 */ /* 0x000ea2000020f000 */
[----:B------:R-:W-:-:S03]  /*3310*/  IMAD.WIDE.U32 R10, R13, R20, R8 ;  /* 0x000000140d0a7225 */ /* 0x000fc600078e0008 */
[----:B------:R-:W3:Y:S01]  /*3320*/  LDC R17, c[0x0][0x144] ;  /* 0x00005100ff117b82 */ /* 0x000ee20000000800 */
[----:B------:R-:W-:-:S04]  /*3330*/  IMAD R12, R7, R20, RZ ;  /* 0x00000014070c7224 */ /* 0x000fc800078e02ff */
[----:B------:R-:W-:Y:S02]  /*3340*/  IMAD R7, R13, R21, R12 ;  /* 0x000000150d077224 */ /* 0x000fe400078e020c */
[----:B------:R-:W-:Y:S01]  /*3350*/  IMAD.MOV.U32 R12, RZ, RZ, -0x1 ;  /* 0xffffffffff0c7424 */ /* 0x000fe200078e00ff */
[----:B------:R-:W4:Y:S01]  /*3360*/  LDC R18, c[0x0][0x608] ;  /* 0x00018200ff127b82 */ /* 0x000f220000000800 */
[----:B------:R-:W-:Y:S01]  /*3370*/  IMAD.IADD R7, R11, 0x1, R7 ;  /* 0x000000010b077824 */ /* 0x000fe200078e0207 */
[----:B------:R-:W-:-:S04]  /*3380*/  I2FP.F32.U32 R11, R5 ;  /* 0x00000005000b7245 */ /* 0x000fc80000201000 */
[-C--:B0-----:R-:W-:Y:S01]  /*3390*/  SHF.R.U64 R14, R10, R22.reuse, R7 ;  /* 0x000000160a0e7219 */ /* 0x081fe20000001207 */
[----:B--2---:R-:W-:Y:S01]  /*33a0*/  IMAD.MOV R10, RZ, RZ, -R15 ;  /* 0x000000ffff0a7224 */ /* 0x004fe200078e0a0f */
[----:B------:R-:W0:Y:S01]  /*33b0*/  LDC R13, c[0x0][0x658] ;  /* 0x00019600ff0d7b82 */ /* 0x000e220000000800 */
[----:B-1----:R-:W-:Y:S01]  /*33c0*/  ISETP.NE.U32.AND P0, PT, R24, RZ, PT ;  /* 0x000000ff1800720c */ /* 0x002fe20003f05070 */
[----:B------:R-:W-:Y:S01]  /*33d0*/  FMUL R11, R11, UR4 ;  /* 0x000000040b0b7c20 */ /* 0x000fe20008400000 */
[----:B------:R-:W-:Y:S02]  /*33e0*/  SHF.R.U32.HI R7, RZ, R22, R7 ;  /* 0x00000016ff077219 */ /* 0x000fe40000011607 */
[----:B------:R-:W-:-:S03]  /*33f0*/  ISETP.NE.AND.EX P0, PT, R25, RZ, PT, P0 ;  /* 0x000000ff1900720c */ /* 0x000fc60003f05300 */
[----:B------:R-:W1:Y:S01]  /*3400*/  LDC R20, c[0x0][0x148] ;  /* 0x00005200ff147b82 */ /* 0x000e620000000800 */
[----:B---3--:R-:W-:Y:S02]  /*3410*/  IMAD R23, R17, R10, R6 ;  /* 0x0000000a11177224 */ /* 0x008fe400078e0206 */
[----:B------:R-:W-:-:S05]  /*3420*/  IMAD.MOV.U32 R10, RZ, RZ, 0x1 ;  /* 0x00000001ff0a7424 */ /* 0x000fca00078e00ff */
[----:B------:R-:W2:Y:S01]  /*3430*/  LDC R21, c[0x0][0x600] ;  /* 0x00018000ff157b82 */ /* 0x000ea20000000800 */
[-CC-:B----4-:R-:W-:Y:S02]  /*3440*/  SHF.R.U64 R17, R14, R18.reuse, R7.reuse ;  /* 0x000000120e117219 */ /* 0x190fe40000001207 */
[----:B------:R-:W-:Y:S02]  /*3450*/  SHF.R.U32.HI R6, RZ, R18, R7 ;  /* 0x00000012ff067219 */ /* 0x000fe40000011607 */
[----:B------:R3:W4:Y:S03]  /*3460*/  F2I.U32.TRUNC.NTZ R18, R11 ;  /* 0x0000000b00127305 */ /* 0x000726000020f000 */
[----:B------:R-:W1:Y:S01]  /*3470*/  LDC R26, c[0x0][0x648] ;  /* 0x00019200ff1a7b82 */ /* 0x000e620000000800 */
[-C--:B0-----:R-:W-:Y:S02]  /*3480*/  SHF.R.U64 R19, R17, R13.reuse, R6 ;  /* 0x0000000d11137219 */ /* 0x081fe40000001206 */
[----:B------:R-:W-:-:S02]  /*3490*/  SHF.L.U32 R12, R12, R13, RZ ;  /* 0x0000000d0c0c7219 */ /* 0x000fc400000006ff */
[-C--:B------:R-:W-:Y:S01]  /*34a0*/  SHF.R.U32.HI R7, RZ, R13.reuse, R6 ;  /* 0x0000000dff077219 */ /* 0x080fe20000011606 */
[----:B------:R-:W-:Y:S01]  /*34b0*/  IMAD.MOV.U32 R6, RZ, RZ, R19 ;  /* 0x000000ffff067224 */ /* 0x000fe200078e0013 */
[----:B------:R-:W-:Y:S01]  /*34c0*/  SHF.L.U32 R22, R10, R13, RZ ;  /* 0x0000000d0a167219 */ /* 0x000fe200000006ff */
[----:B------:R-:W0:Y:S01]  /*34d0*/  LDC R27, c[0x0][0x638] ;  /* 0x00018e00ff1b7b82 */ /* 0x000e220000000800 */
[----:B------:R-:W-:-:S07]  /*34e0*/  LOP3.LUT R28, RZ, R12, RZ, 0x33, !PT ;  /* 0x0000000cff1c7212 */ /* 0x000fce00078e33ff */
[----:B------:R-:W0:Y:S01]  /*34f0*/  LDC R29, c[0x0][0x610] ;  /* 0x00018400ff1d7b82 */ /* 0x000e220000000800 */
[----:B---34-:R-:W-:Y:S05]  /*3500*/  @!P0 BRA `(.L_x_49) ;  /* 0x0000000000288947 */ /* 0x018fea0003800000 */
[----:B------:R-:W3:Y:S02]  /*3510*/  LDC R6, c[0x0][0x64c] ;  /* 0x00019300ff067b82 */ /* 0x000ee40000000800 */
[----:B---3--:R-:W-:-:S05]  /*3520*/  IADD3 R13, P0, R19, R6, RZ ;  /* 0x00000006130d7210 */ /* 0x008fca0007f1e0ff */
        /* <DEDUP_REMOVED lines=8> */
.L_x_49:
[----:B-1----:R-:W-:Y:S01]  /*35b0*/  SHF.R.U64 R7, R6, R26, R7 ;  /* 0x0000001a06077219 */ /* 0x002fe20000001207 */
        /* <DEDUP_REMOVED lines=14> */
.L_x_47:
[----:B------:R-:W-:-:S08]  /*36a0*/  NOP ;  /* 0x0000000000007918 */ /* 0x000fd00000000000 */
[----:B------:R-:W0:-:S00]  /*36b0*/  USETMAXREG.DEALLOC.CTAPOOL 0x28 ;  /* 0x00000028000079c8 */ /* 0x000e0000080e0500 */
[----:B0-----:R-:W-:-:S13]  /*36c0*/  ISETP.NE.AND P0, PT, R4, RZ, PT ;  /* 0x000000ff0400720c */ /* 0x001fda0003f05270 */
[----:B------:R-:W-:Y:S05]  /*36d0*/  @P0 EXIT ;  /* 0x000000000000094d */ /* 0x000fea0003800000 */
[----:B------:R-:W-:Y:S01]  /*36e0*/  LOP3.LUT P0, RZ, R10, 0xff, RZ, 0xc0, !PT ;  /* 0x000000ff0aff7812 */ /* 0x000fe2000780c0ff */
[----:B------:R-:W-:Y:S02]  /*36f0*/  IMAD.MOV.U32 R10, RZ, RZ, 0x1 ;  /* 0x00000001ff0a7424 */ /* 0x000fe400078e00ff */
[----:B------:R-:W-:-:S10]  /*3700*/  IMAD.MOV.U32 R11, RZ, RZ, RZ ;  /* 0x000000ffff0b7224 */ /* 0x000fd400078e00ff */
[----:B------:R-:W-:Y:S05]  /*3710*/  @!P0 BRA `(.L_x_50) ;  /* 0x0000000c00248947 */ /* 0x000fea0003800000 */
[----:B------:R-:W0:Y:S01]  /*3720*/  LDC R4, c[0x0][0x28c] ;  /* 0x0000a300ff047b82 */ /* 0x000e220000000800 */
[----:B------:R-:W-:Y:S01]  /*3730*/  LOP3.LUT P0, RZ, R2, 0x1f, RZ, 0xc0, !PT ;  /* 0x0000001f02ff7812 */ /* 0x000fe2000780c0ff */
[----:B------:R-:W-:Y:S01]  /*3740*/  ULDC UR5, c[0x0][0x658] ;  /* 0x0001960000057ab9 */ /* 0x000fe20000000800 */
[----:B------:R-:W-:Y:S01]  /*3750*/  UMOV UR6, 0xffffffff ;  /* 0xffffffff00067882 */ /* 0x000fe20000000000 */
[----:B------:R-:W-:Y:S01]  /*3760*/  BSSY B0, `(.L_x_50) ;  /* 0x00000c4000007945 */ /* 0x000fe20003800000 */
[----:B------:R-:W-:Y:S01]  /*3770*/  USHF.L.U32 UR6, UR6, UR5, URZ ;  /* 0x0000000506067299 */ /* 0x000fe2000800063f */
[C---:B------:R-:W-:Y:S01]  /*3780*/  ISETP.NE.AND P3, PT, R3.reuse, RZ, PT ;  /* 0x000000ff0300720c */ /* 0x040fe20003f65270 */
[----:B------:R-:W-:Y:S01]  /*3790*/  IMAD.MOV.U32 R15, RZ, RZ, 0x1 ;  /* 0x00000001ff0f7424 */ /* 0x000fe200078e00ff */
[----:B------:R-:W-:Y:S01]  /*37a0*/  ISETP.NE.OR P0, PT, R3, RZ, !P0 ;  /* 0x000000ff0300720c */ /* 0x000fe20004705670 */
[----:B------:R-:W-:Y:S01]  /*37b0*/  IMAD.MOV.U32 R10, RZ, RZ, 0x1 ;  /* 0x00000001ff0a7424 */ /* 0x000fe200078e00ff */
[----:B------:R-:W-:Y:S01]  /*37c0*/  LOP3.LUT R16, R0, 0x2, RZ, 0xfc, !PT ;  /* 0x0000000200107812 */ /* 0x000fe200078efcff */
[----:B------:R-:W-:Y:S01]  /*37d0*/  IMAD.MOV.U32 R11, RZ, RZ, RZ ;  /* 0x000000ffff0b7224 */ /* 0x000fe200078e00ff */
[----:B------:R-:W-:Y:S01]  /*37e0*/  ULDC UR4, c[0x0][0x600] ;  /* 0x0001800000047ab9 */ /* 0x000fe20000000800 */
[----:B------:R-:W-:Y:S01]  /*37f0*/  UMOV UR7, 0x1 ;  /* 0x0000000100077882 */ /* 0x000fe20000000000 */
[----:B------:R-:W-:-:S02]  /*3800*/  UIADD3 UR16, UR4, -0x1, URZ ;  /* 0xffffffff04107890 */ /* 0x000fc4000fffe03f */
[----:B------:R-:W-:Y:S02]  /*3810*/  USHF.L.U32 UR20, UR7, UR5, URZ ;  /* 0x0000000507147299 */ /* 0x000fe4000800063f */
[----:B------:R-:W-:Y:S01]  /*3820*/  ULOP3.LUT UR17, URZ, UR6, URZ, 0x33, !UPT ;  /* 0x000000063f117292 */ /* 0x000fe2000f8e333f */
[----:B------:R-:W-:Y:S01]  /*3830*/  ULDC.64 UR22, c[0x0][0x198] ;  /* 0x0000660000167ab9 */ /* 0x000fe20000000a00 */
[----:B0-----:R-:W-:-:S05]  /*3840*/  VIADD R4, R4, 0x1f ;  /* 0x0000001f04047836 */ /* 0x001fca0000000000 */
[----:B------:R-:W-:-:S04]  /*3850*/  SHF.R.S32.HI R5, RZ, 0x1f, R4 ;  /* 0x0000001fff057819 */ /* 0x000fc80000011404 */
[----:B------:R-:W-:-:S04]  /*3860*/  LEA.HI R5, R5, R4, RZ, 0x5 ;  /* 0x0000000405057211 */ /* 0x000fc800078f28ff */
[----:B------:R-:W-:-:S05]  /*3870*/  SHF.R.S32.HI R14, RZ, 0x5, R5 ;  /* 0x00000005ff0e7819 */ /* 0x000fca0000011405 */
[----:B------:R-:W-:-:S07]  /*3880*/  VIADD R12, R14, 0x1 ;  /* 0x000000010e0c7836 */ /* 0x000fce0000000000 */
.L_x_62:
[----:B------:R-:W-:-:S03]  /*3890*/  UMOV UR4, 0xffffffff ;  /* 0xffffffff00047882 */ /* 0x000fc60000000000 */
[----:B------:R-:W-:Y:S05]  /*38a0*/  BRA.DIV UR4, `(.L_x_51) ;  /* 0x0000002a04947947 */ /* 0x000fea000b800000 */
[----:B------:R-:W-:-:S13]  /*38b0*/  ELECT P2, URZ, PT ;  /* 0x00000000003f782f */ /* 0x000fda0003840000 */
.L_x_122:
[----:B------:R-:W0:Y:S01]  /*38c0*/  LDC R2, c[0x0][0x28c] ;  /* 0x0000a300ff027b82 */ /* 0x000e220000000800 */
[----:B------:R-:W-:Y:S01]  /*38d0*/  BSSY B1, `(.L_x_52) ;  /* 0x0000037000017945 */ /* 0x000fe20003800000 */
[----:B0-----:R-:W-:-:S13]  /*38e0*/  ISETP.LT.OR P2, PT, R2, 0x1, !P2 ;  /* 0x000000010200780c */ /* 0x001fda0005741670 */
[----:B------:R-:W-:Y:S05]  /*38f0*/  @P2 BRA `(.L_x_53) ;  /* 0x0000000000d02947 */ /* 0x000fea0003800000 */
[----:B------:R-:W-:Y:S02]  /*3900*/  IMAD.SHL.U32 R18, R18, 0x8, RZ ;  /* 0x0000000812127824 */ /* 0x000fe400078e00ff */
[----:B------:R-:W-:Y:S02]  /*3910*/  IMAD.SHL.U32 R17, R17, 0x80, RZ ;  /* 0x0000008011117824 */ /* 0x000fe400078e00ff */
[----:B------:R-:W-:Y:S02]  /*3920*/  IMAD.MOV.U32 R19, RZ, RZ, RZ ;  /* 0x000000ffff137224 */ /* 0x000fe400078e00ff */
[----:B------:R-:W-:Y:S02]  /*3930*/  IMAD.MOV.U32 R2, RZ, RZ, R12 ;  /* 0x000000ffff027224 */ /* 0x000fe400078e000c */
[----:B------:R-:W-:Y:S02]  /*3940*/  IMAD.MOV.U32 R3, RZ, RZ, R10 ;  /* 0x000000ffff037224 */ /* 0x000fe400078e000a */
[----:B------:R-:W-:-:S07]  /*3950*/  IMAD.MOV.U32 R4, RZ, RZ, R11 ;  /* 0x000000ffff047224 */ /* 0x000fce00078e000b */
.L_x_57:
[----:B------:R-:W0:Y:S01]  /*3960*/  S2R R6, SR_CgaCtaId ;  /* 0x0000000000067919 */ /* 0x000e220000008800 */
[----:B------:R-:W-:-:S04]  /*3970*/  MOV R5, 0x400 ;  /* 0x0000040000057802 */ /* 0x000fc80000000f00 */
[----:B0-----:R-:W-:Y:S02]  /*3980*/  LEA R7, R6, R5, 0x18 ;  /* 0x0000000506077211 */ /* 0x001fe400078ec0ff */
[----:B------:R-:W-:Y:S01]  /*3990*/  SHF.L.U32 R5, R3, 0x1f, RZ ;  /* 0x0000001f03057819 */ /* 0x000fe200000006ff */
[----:B------:R-:W0:Y:S02]  /*39a0*/  @!P3 LDC R6, c[0x0][0x500] ;  /* 0x00014000ff06bb82 */ /* 0x000e240000000800 */
[----:B------:R-:W-:-:S04]  /*39b0*/  IMAD R20, R4, 0x8, R7 ;  /* 0x0000000804147824 */ /* 0x000fc800078e0207 */
[----:B------:R-:W1:Y:S02]  /*39c0*/  SYNCS.PHASECHK.TRANS64.TRYWAIT P2, [R20+URZ+0x1a8], R5 ;  /* 0x0001a805140075a7 */ /* 0x000e64000804017f */
[----:B-1----:R-:W-:Y:S05]  /*39d0*/  @!P2 BRA `(.L_x_54) ;  /* 0x000000280068a947 */ /* 0x002fea0003800000 */
.L_x_123:
[----:B-1----:R-:W-:Y:S01]  /*39e0*/  PRMT R5, R16, 0x9910, RZ ;  /* 0x0000991010057816 */ /* 0x002fe200000000ff */
[----:B0-----:R0:W-:Y:S03]  /*39f0*/  @!P3 SYNCS.ARRIVE.TRANS64 RZ, [R20+URZ], R6 ;  /* 0x0000000614ffb9a7 */ /* 0x0011e6000800003f */
[----:B------:R-:W-:-:S13]  /*3a00*/  ISETP.NE.AND P2, PT, R5, 0x2, PT ;  /* 0x000000020500780c */ /* 0x000fda0003f45270 */
[----:B0-----:R-:W-:Y:S05]  /*3a10*/  @P2 BRA `(.L_x_55) ;  /* 0x0000000000042947 */ /* 0x001fea0003800000 */
[----:B------:R-:W-:Y:S01]  /*3a20*/  BPT.TRAP 0x1 ;  /* 0x000000040000795c */ /* 0x000fe20000300000 */
.L_x_55:
[----:B------:R-:W-:Y:S05]  /*3a30*/  @P0 BRA `(.L_x_56) ;  /* 0x0000000000040947 */ /* 0x000fea0003800000 */
[----:B------:R-:W-:Y:S01]  /*3a40*/  BPT.TRAP 0x1 ;  /* 0x000000040000795c */ /* 0x000fe20000300000 */
.L_x_56:
[--C-:B------:R-:W-:Y:S01]  /*3a50*/  IMAD R5, R4, 0x1000, R7.reuse ;  /* 0x0000100004057824 */ /* 0x100fe200078e0207 */
[----:B------:R-:W-:Y:S01]  /*3a60*/  R2UR UR9, R20 ;  /* 0x00000000140972ca */ /* 0x000fe200000e0000 */
[----:B------:R-:W-:Y:S01]  /*3a70*/  IMAD R7, R4, 0x100, R7 ;  /* 0x0000010004077824 */ /* 0x000fe200078e0207 */
[----:B------:R-:W-:Y:S01]  /*3a80*/  UIADD3 UR4, UP0, UR22, 0xf0, URZ ;  /* 0x000000f016047890 */ /* 0x000fe2000ff1e03f */
[----:B------:R-:W-:Y:S01]  /*3a90*/  VIADD R2, R2, 0xffffffff ;  /* 0xffffffff02027836 */ /* 0x000fe20000000000 */
[----:B------:R-:W-:Y:S01]  /*3aa0*/  R2UR UR5, R5 ;  /* 0x00000000050572ca */ /* 0x000fe200000e0000 */
[----:B------:R-:W-:Y:S01]  /*3ab0*/  UIADD3 UR24, UP1, UR22, 0x1f0, URZ ;  /* 0x000001f016187890 */ /* 0x000fe2000ff3e03f */
[----:B------:R-:W-:Y:S01]  /*3ac0*/  R2UR UR8, R7 ;  /* 0x00000000070872ca */ /* 0x000fe200000e0000 */
[----:B------:R-:W-:Y:S01]  /*3ad0*/  VIADD R4, R4, 0x1 ;  /* 0x0000000104047836 */ /* 0x000fe20000000000 */
[----:B------:R-:W-:Y:S01]  /*3ae0*/  R2UR UR11, R17 ;  /* 0x00000000110b72ca */ /* 0x000fe200000e0000 */
[----:B------:R-:W-:Y:S01]  /*3af0*/  UIADD3.X UR25, URZ, UR23, URZ, UP1, !UPT ;  /* 0x000000173f197290 */ /* 0x000fe20008ffe43f */
[----:B------:R-:W-:Y:S01]  /*3b00*/  R2UR UR10, R19 ;  /* 0x00000000130a72ca */ /* 0x000fe200000e0000 */
[----:B------:R-:W-:Y:S01]  /*3b10*/  UMOV UR6, 0x0 ;  /* 0x0000000000067882 */ /* 0x000fe20000000000 */
[----:B------:R-:W-:Y:S01]  /*3b20*/  R2UR UR12, R13 ;  /* 0x000000000d0c72ca */ /* 0x000fe200000e0000 */
[----:B------:R-:W-:Y:S01]  /*3b30*/  UMOV UR7, 0x10000000 ;  /* 0x1000000000077882 */ /* 0x000fe20000000000 */
[----:B------:R-:W-:Y:S01]  /*3b40*/  R2UR UR21, R18 ;  /* 0x00000000121572ca */ /* 0x000fe200000e0000 */
[----:B------:R-:W-:Y:S01]  /*3b50*/  VIADD R19, R19, 0x20 ;  /* 0x0000002013137836 */ /* 0x000fe20000000000 */
[----:B------:R-:W-:Y:S01]  /*3b60*/  ISETP.GT.AND P4, PT, R2, 0x1, PT ;  /* 0x000000010200780c */ /* 0x000fe20003f84270 */
[----:B------:R-:W-:Y:S01]  /*3b70*/  UIADD3 UR14, UR5, 0x400, URZ ;  /* 0x00000400050e7890 */ /* 0x000fe2000fffe03f */
[----:B------:R-:W-:Y:S01]  /*3b80*/  ISETP.NE.AND P2, PT, R4, 0x35, PT ;  /* 0x000000350400780c */ /* 0x000fe20003f45270 */
[----:B------:R-:W-:-:S02]  /*3b90*/  UIADD3.X UR5, URZ, UR23, URZ, UP0, !UPT ;  /* 0x000000173f057290 */ /* 0x000fc400087fe43f */
[----:B------:R-:W-:Y:S01]  /*3ba0*/  UIADD3 UR15, UR8, 0x35400, URZ ;  /* 0x00035400080f7890 */ /* 0x000fe2000fffe03f */
[----:B------:R-:W-:Y:S02]  /*3bb0*/  SEL R6, RZ, 0x1, P2 ;  /* 0x00000001ff067807 */ /* 0x000fe40001000000 */
[----:B------:R-:W-:Y:S01]  /*3bc0*/  UMOV UR8, UR14 ;  /* 0x0000000e00087c82 */ /* 0x000fe20008000000 */
[----:B------:R-:W-:Y:S02]  /*3bd0*/  SEL R4, R4, RZ, P2 ;  /* 0x000000ff04047207 */ /* 0x000fe40001000000 */
[----:B------:R-:W-:Y:S01]  /*3be0*/  LOP3.LUT R3, R3, R6, RZ, 0x3c, !PT ;  /* 0x0000000603037212 */ /* 0x000fe200078e3cff */
[----:B------:R0:W-:Y:S02]  /*3bf0*/  UTMALDG.3D [UR8], [UR4], desc[UR6] ;  /* 0x00000608040075b4 */ /* 0x0001e40008011000 */
[----:B0-----:R-:W-:Y:S01]  /*3c00*/  UMOV UR8, UR15 ;  /* 0x0000000f00087c82 */ /* 0x001fe20008000000 */
[----:B------:R-:W-:-:S02]  /*3c10*/  UMOV UR11, UR21 ;  /* 0x00000015000b7c82 */ /* 0x000fc40008000000 */
[----:B------:R0:W-:Y:S02]  /*3c20*/  UTMALDG.3D [UR8], [UR24], desc[UR6] ;  /* 0x00000608180075b4 */ /* 0x0001e40008011000 */
[----:B0-----:R-:W-:Y:S05]  /*3c30*/  @P4 BRA `(.L_x_57) ;  /* 0xfffffffc00484947 */ /* 0x001fea000383ffff */
.L_x_53:
[----:B------:R-:W-:Y:S05]  /*3c40*/  BSYNC B1 ;  /* 0x0000000000017941 */ /* 0x000fea0003800000 */
.L_x_52:
[----:B------:R-:W-:Y:S01]  /*3c50*/  LOP3.LUT P4, RZ, R15, 0xff, RZ, 0xc0, !PT ;  /* 0x000000ff0fff7812 */ /* 0x000fe2000788c0ff */
[C---:B------:R-:W-:Y:S01]  /*3c60*/  IMAD.IADD R4, R14.reuse, 0x1, R11 ;  /* 0x000000010e047824 */ /* 0x040fe200078e020b */
[----:B------:R-:W-:Y:S01]  /*3c70*/  ULDC.64 UR4, c[0x0][0x650] ;  /* 0x0001940000047ab9 */ /* 0x000fe20000000a00 */
[----:B------:R-:W-:Y:S01]  /*3c80*/  ISETP.GE.U32.AND P5, PT, R14, 0x35, PT ;  /* 0x000000350e00780c */ /* 0x000fe20003fa6070 */
[----:B------:R-:W-:Y:S01]  /*3c90*/  BSSY B1, `(.L_x_58) ;  /* 0x000006e000017945 */ /* 0x000fe20003800000 */
[C---:B------:R-:W-:Y:S01]  /*3ca0*/  IMAD.WIDE.U32 R2, R4.reuse, 0x3521cfb3, RZ ;  /* 0x3521cfb304027825 */ /* 0x040fe200078e00ff */
[C---:B------:R-:W-:Y:S02]  /*3cb0*/  ISETP.GT.U32.AND P2, PT, R4.reuse, 0x34, PT ;  /* 0x000000340400780c */ /* 0x040fe40003f44070 */
[----:B------:R-:W-:Y:S01]  /*3cc0*/  PRMT R15, RZ, 0x7610, R15 ;  /* 0x00007610ff0f7816 */ /* 0x000fe2000000000f */
[----:B------:R-:W-:Y:S01]  /*3cd0*/  IMAD.IADD R2, R4, 0x1, -R3 ;  /* 0x0000000104027824 */ /* 0x000fe200078e0a03 */
[----:B------:R-:W-:Y:S01]  /*3ce0*/  ISETP.LT.U32.AND P2, PT, R14, 0x35, P2 ;  /* 0x000000350e00780c */ /* 0x000fe20001741070 */
[----:B------:R-:W-:-:S02]  /*3cf0*/  IMAD.MOV.U32 R17, RZ, RZ, -0x1 ;  /* 0xffffffffff117424 */ /* 0x000fc400078e00ff */
[----:B------:R-:W0:Y:S01]  /*3d00*/  @P4 S2R R6, SR_CgaCtaId ;  /* 0x0000000000064919 */ /* 0x000e220000008800 */
[----:B------:R-:W-:Y:S01]  /*3d10*/  @P4 MOV R5, 0x400 ;  /* 0x0000040000054802 */ /* 0x000fe20000000f00 */
[----:B------:R-:W-:Y:S01]  /*3d20*/  IMAD.MOV.U32 R18, RZ, RZ, -0x1 ;  /* 0xffffffffff127424 */ /* 0x000fe200078e00ff */
[----:B------:R-:W-:Y:S01]  /*3d30*/  LEA.HI R2, R2, R3, RZ, 0x1f ;  /* 0x0000000302027211 */ /* 0x000fe200078ff8ff */
[----:B------:R-:W-:-:S03]  /*3d40*/  IMAD.MOV.U32 R13, RZ, RZ, -0x1 ;  /* 0xffffffffff0d7424 */ /* 0x000fc600078e00ff */
[--C-:B------:R-:W-:Y:S02]  /*3d50*/  SHF.R.U32.HI R11, RZ, 0x5, R2.reuse ;  /* 0x00000005ff0b7819 */ /* 0x100fe40000011602 */
[----:B------:R-:W-:Y:S02]  /*3d60*/  PRMT R2, RZ, 0x7610, R2 ;  /* 0x00007610ff027816 */ /* 0x000fe40000000002 */
[----:B0-----:R-:W-:Y:S02]  /*3d70*/  @P4 LEA R6, R6, R5, 0x18 ;  /* 0x0000000506064211 */ /* 0x001fe400078ec0ff */
[----:B------:R-:W-:Y:S02]  /*3d80*/  SEL R5, RZ, 0x1, !P2 ;  /* 0x00000001ff057807 */ /* 0x000fe40005000000 */
[----:B------:R-:W-:Y:S01]  /*3d90*/  IADD3 R8, P2, R8, UR18, RZ ;  /* 0x0000001208087c10 */ /* 0x000fe2000ff5e0ff */
[----:B------:R0:W-:Y:S01]  /*3da0*/  @P4 SYNCS.ARRIVE.TRANS64.A1T0 RZ, [R6+URZ+0x368], RZ ;  /* 0x000368ff06ff49a7 */ /* 0x0001e2000810003f */
[----:B------:R-:W-:-:S02]  /*3db0*/  LOP3.LUT R10, R10, R5, RZ, 0x3c, !PT ;  /* 0x000000050a0a7212 */ /* 0x000fc400078e3cff */
[----:B------:R-:W-:Y:S02]  /*3dc0*/  IADD3.X R9, R9, UR13, RZ, P2, !PT ;  /* 0x0000000d09097c10 */ /* 0x000fe400097fe4ff */
[----:B------:R-:W-:Y:S02]  /*3dd0*/  ISETP.GE.U32.AND P2, PT, R8, UR4, PT ;  /* 0x0000000408007c0c */ /* 0x000fe4000bf46070 */
[----:B------:R-:W-:Y:S01]  /*3de0*/  @P5 LOP3.LUT R10, R10, 0x1, R11, 0x78, !PT ;  /* 0x000000010a0a5812 */ /* 0x000fe200078e780b */
[----:B------:R-:W-:Y:S01]  /*3df0*/  IMAD R11, R11, -0x35, R4 ;  /* 0xffffffcb0b0b7824 */ /* 0x000fe200078e0204 */
[----:B------:R-:W-:-:S13]  /*3e00*/  ISETP.GE.U32.AND.EX P2, PT, R9, UR5, PT, P2 ;  /* 0x0000000509007c0c */ /* 0x000fda000bf46120 */
[----:B0-----:R-:W-:Y:S05]  /*3e10*/  @P2 BRA `(.L_x_59) ;  /* 0x0000000400542947 */ /* 0x001fea0003800000 */
[----:B------:R-:W-:Y:S01]  /*3e20*/  ULDC.64 UR4, c[0x0][0x628] ;  /* 0x00018a0000047ab9 */ /* 0x000fe20000000a00 */
[----:B------:R-:W0:Y:S01]  /*3e30*/  S2R R17, SR_CTAID.X ;  /* 0x0000000000117919 */ /* 0x000e220000002500 */
[----:B------:R-:W-:Y:S01]  /*3e40*/  ISETP.NE.U32.AND P2, PT, RZ, UR4, PT ;  /* 0x00000004ff007c0c */ /* 0x000fe2000bf45070 */
[----:B------:R-:W-:Y:S01]  /*3e50*/  ULDC UR7, c[0x0][0x630] ;  /* 0x00018c0000077ab9 */ /* 0x000fe20000000800 */
[----:B------:R-:W-:Y:S01]  /*3e60*/  IMAD.MOV.U32 R2, RZ, RZ, R8 ;  /* 0x000000ffff027224 */ /* 0x000fe200078e0008 */
[----:B------:R-:W1:Y:S01]  /*3e70*/  S2R R13, SR_CTAID.Y ;  /* 0x00000000000d7919 */ /* 0x000e620000002600 */
[----:B------:R-:W-:Y:S01]  /*3e80*/  ISETP.NE.AND.EX P2, PT, RZ, UR5, PT, P2 ;  /* 0x00000005ff007c0c */ /* 0x000fe2000bf45320 */
[----:B------:R-:W-:-:S12]  /*3e90*/  IMAD.MOV.U32 R3, RZ, RZ, R9 ;  /* 0x000000ffff037224 */ /* 0x000fd800078e0009 */
[----:B------:R-:W-:Y:S05]  /*3ea0*/  @!P2 BRA `(.L_x_60) ;  /* 0x000000000028a947 */ /* 0x000fea0003800000 */
[----:B------:R-:W-:Y:S02]  /*3eb0*/  ULDC UR6, c[0x0][0x634] ;  /* 0x00018d0000067ab9 */ /* 0x000fe40000000800 */
[----:B------:R-:W-:-:S05]  /*3ec0*/  IADD3 R7, P2, R8, UR6, RZ ;  /* 0x0000000608077c10 */ /* 0x000fca000ff5e0ff */
[----:B------:R-:W-:-:S04]  /*3ed0*/  IMAD.X R19, RZ, RZ, R9, P2 ;  /* 0x000000ffff137224 */ /* 0x000fc800010e0609 */
[----:B------:R-:W-:-:S04]  /*3ee0*/  IMAD.WIDE.U32 R4, R19, UR4, RZ ;  /* 0x0000000413047c25 */ /* 0x000fc8000f8e00ff */
[----:B------:R-:W-:-:S04]  /*3ef0*/  IMAD.WIDE.U32 R4, P2, R7, UR5, R4 ;  /* 0x0000000507047c25 */ /* 0x000fc8000f840004 */
[----:B------:R-:W-:-:S04]  /*3f00*/  IMAD.WIDE.U32 R6, R7, UR4, RZ ;  /* 0x0000000407067c25 */ /* 0x000fc8000f8e00ff */
[----:B------:R-:W-:Y:S01]  /*3f10*/  IMAD.X R3, RZ, RZ, RZ, P2 ;  /* 0x000000ffff037224 */ /* 0x000fe200010e06ff */
[----:B------:R-:W-:Y:S01]  /*3f20*/  IADD3 RZ, P2, R7, R4, RZ ;  /* 0x0000000407ff7210 */ /* 0x000fe20007f5e0ff */
[----:B------:R-:W-:-:S04]  /*3f30*/  IMAD.MOV.U32 R2, RZ, RZ, R5 ;  /* 0x000000ffff027224 */ /* 0x000fc800078e0005 */
[----:B------:R-:W-:-:S08]  /*3f40*/  IMAD.WIDE.U32.X R2, R19, UR5, R2, P2 ;  /* 0x0000000513027c25 */ /* 0x000fd000090e0402 */
.L_x_60:
[--C-:B------:R-:W-:Y:S01]  /*3f50*/  SHF.R.U64 R6, R2, UR7, R3.reuse ;  /* 0x0000000702067c19 */ /* 0x100fe20008001203 */
[----:B------:R-:W-:Y:S01]  /*3f60*/  ULDC.64 UR4, c[0x0][0x620] ;  /* 0x0001880000047ab9 */ /* 0x000fe20000000a00 */
[----:B------:R-:W-:Y:S01]  /*3f70*/  SHF.R.U32.HI R2, RZ, UR7, R3 ;  /* 0x00000007ff027c19 */ /* 0x000fe20008011603 */
[----:B------:R-:W-:Y:S01]  /*3f80*/  IMAD.MOV.U32 R3, RZ, RZ, R9 ;  /* 0x000000ffff037224 */ /* 0x000fe200078e0009 */
[----:B------:R-:W-:Y:S01]  /*3f90*/  IADD3 R5, P2, RZ, -R6, RZ ;  /* 0x80000006ff057210 */ /* 0x000fe20007f5e0ff */
[----:B------:R-:W2:Y:S01]  /*3fa0*/  LDC R22, c[0x0][0x144] ;  /* 0x00005100ff167b82 */ /* 0x000ea20000000800 */
[----:B0-----:R-:W-:Y:S01]  /*3fb0*/  I2FP.F32.U32 R7, R17 ;  /* 0x0000001100077245 */ /* 0x001fe20000201000 */
[----:B------:R-:W-:Y:S01]  /*3fc0*/  ULDC.64 UR8, c[0x0][0x640] ;  /* 0x0001900000087ab9 */ /* 0x000fe20000000a00 */
[----:B------:R-:W-:Y:S01]  /*3fd0*/  ULDC UR6, c[0x0][0x608] ;  /* 0x0001820000067ab9 */ /* 0x000fe20000000800 */
[----:B------:R-:W-:Y:S01]  /*3fe0*/  IMAD.X R2, RZ, RZ, ~R2, P2 ;  /* 0x000000ffff027224 */ /* 0x000fe200010e0e02 */
[----:B------:R-:W-:-:S03]  /*3ff0*/  ISETP.NE.U32.AND P2, PT, RZ, UR8, PT ;  /* 0x00000008ff007c0c */ /* 0x000fc6000bf45070 */
[----:B------:R-:W-:Y:S01]  /*4000*/  IMAD R4, R2, UR4, RZ ;  /* 0x0000000402047c24 */ /* 0x000fe2000f8e02ff */
[----:B------:R-:W0:Y:S01]  /*4010*/  LDC R20, c[0x0][0x148] ;  /* 0x00005200ff147b82 */ /* 0x000e220000000800 */
[----:B------:R-:W-:Y:S01]  /*4020*/  IMAD.MOV.U32 R2, RZ, RZ, R8 ;  /* 0x000000ffff027224 */ /* 0x000fe200078e0008 */
[----:B------:R-:W-:-:S03]  /*4030*/  ISETP.NE.AND.EX P2, PT, RZ, UR9, PT, P2 ;  /* 0x00000009ff007c0c */ /* 0x000fc6000bf45320 */
[----:B------:R-:W-:Y:S01]  /*4040*/  IMAD.WIDE.U32 R2, R5, UR4, R2 ;  /* 0x0000000405027c25 */ /* 0x000fe2000f8e0002 */
[----:B------:R-:W-:-:S03]  /*4050*/  ULDC UR4, c[0x0][0x150] ;  /* 0x0000540000047ab9 */ /* 0x000fc60000000800 */
[----:B------:R-:W-:Y:S02]  /*4060*/  IMAD R5, R5, UR5, R4 ;  /* 0x0000000505057c24 */ /* 0x000fe4000f8e0204 */
[----:B------:R-:W-:Y:S01]  /*4070*/  FMUL R4, R7, UR4 ;  /* 0x0000000407047c20 */ /* 0x000fe20008400000 */
[----:B------:R-:W-:Y:S01]  /*4080*/  ULDC UR4, c[0x0][0x618] ;  /* 0x0001860000047ab9 */ /* 0x000fe20000000800 */
[----:B------:R-:W-:Y:S01]  /*4090*/  ULDC UR5, c[0x0][0x154] ;  /* 0x0000550000057ab9 */ /* 0x000fe20000000800 */
[----:B------:R-:W-:-:S03]  /*40a0*/  IMAD.IADD R3, R3, 0x1, R5 ;  /* 0x0000000103037824 */ /* 0x000fc600078e0205 */
[----:B------:R-:W3:Y:S02]  /*40b0*/  F2I.U32.TRUNC.NTZ R4, R4 ;  /* 0x0000000400047305 */ /* 0x000ee4000020f000 */
[----:B------:R-:W-:Y:S02]  /*40c0*/  SHF.R.U64 R7, R2, UR4, R3 ;  /* 0x0000000402077c19 */ /* 0x000fe40008001203 */
[----:B-1----:R-:W-:-:S05]  /*40d0*/  I2FP.F32.U32 R2, R13 ;  /* 0x0000000d00027245 */ /* 0x002fca0000201000 */
[----:B------:R-:W-:Y:S01]  /*40e0*/  FMUL R21, R2, UR5 ;  /* 0x0000000502157c20 */ /* 0x000fe20008400000 */
[----:B------:R-:W-:Y:S01]  /*40f0*/  SHF.R.U32.HI R2, RZ, UR4, R3 ;  /* 0x00000004ff027c19 */ /* 0x000fe20008011603 */
[----:B------:R-:W-:-:S03]  /*4100*/  ULDC UR4, c[0x0][0x658] ;  /* 0x0001960000047ab9 */ /* 0x000fc60000000800 */
[--C-:B------:R-:W-:Y:S01]  /*4110*/  SHF.R.U64 R19, R7, UR6, R2.reuse ;  /* 0x0000000607137c19 */ /* 0x100fe20008001202 */
[----:B------:R-:W1:Y:S01]  /*4120*/  F2I.U32.TRUNC.NTZ R21, R21 ;  /* 0x0000001500157305 */ /* 0x000e62000020f000 */
[----:B------:R-:W-:Y:S01]  /*4130*/  SHF.R.U32.HI R2, RZ, UR6, R2 ;  /* 0x00000006ff027c19 */ /* 0x000fe20008011602 */
[----:B---3--:R-:W-:-:S03]  /*4140*/  IMAD.MOV R4, RZ, RZ, -R4 ;  /* 0x000000ffff047224 */ /* 0x008fc600078e0a04 */
[--C-:B------:R-:W-:Y:S01]  /*4150*/  SHF.R.U64 R18, R19, UR4, R2.reuse ;  /* 0x0000000413127c19 */ /* 0x100fe20008001202 */
[----:B--2---:R-:W-:Y:S01]  /*4160*/  IMAD R17, R22, R4, R17 ;  /* 0x0000000416117224 */ /* 0x004fe200078e0211 */
[----:B------:R-:W-:-:S03]  /*4170*/  SHF.R.U32.HI R23, RZ, UR4, R2 ;  /* 0x00000004ff177c19 */ /* 0x000fc60008011602 */
[----:B------:R-:W-:Y:S02]  /*4180*/  IMAD.MOV.U32 R2, RZ, RZ, R18 ;  /* 0x000000ffff027224 */ /* 0x000fe400078e0012 */
[----:B------:R-:W-:Y:S01]  /*4190*/  IMAD.MOV.U32 R3, RZ, RZ, R23 ;  /* 0x000000ffff037224 */ /* 0x000fe200078e0017 */
[----:B------:R-:W-:Y:S06]  /*41a0*/  @!P2 BRA `(.L_x_61) ;  /* 0x000000000028a947 */ /* 0x000fec0003800000 */
[----:B------:R-:W-:Y:S02]  /*41b0*/  ULDC UR4, c[0x0][0x64c] ;  /* 0x0001930000047ab9 */ /* 0x000fe40000000800 */
[----:B------:R-:W-:-:S05]  /*41c0*/  IADD3 R3, P2, R18, UR4, RZ ;  /* 0x0000000412037c10 */ /* 0x000fca000ff5e0ff */
[----:B------:R-:W-:-:S04]  /*41d0*/  IMAD.X R23, RZ, RZ, R23, P2 ;  /* 0x000000ffff177224 */ /* 0x000fc800010e0617 */
[----:B------:R-:W-:-:S04]  /*41e0*/  IMAD.WIDE.U32 R4, R23, UR8, RZ ;  /* 0x0000000817047c25 */ /* 0x000fc8000f8e00ff */
[----:B------:R-:W-:-:S04]  /*41f0*/  IMAD.WIDE.U32 R4, P2, R3, UR9, R4 ;  /* 0x0000000903047c25 */ /* 0x000fc8000f840004 */
[----:B------:R-:W-:-:S04]  /*4200*/  IMAD.WIDE.U32 R2, R3, UR8, RZ ;  /* 0x0000000803027c25 */ /* 0x000fc8000f8e00ff */
[----:B------:R-:W-:Y:S01]  /*4210*/  IMAD.MOV.U32 R2, RZ, RZ, R5 ;  /* 0x000000ffff027224 */ /* 0x000fe200078e0005 */
[----:B------:R-:W-:Y:S01]  /*4220*/  IADD3 RZ, P4, R3, R4, RZ ;  /* 0x0000000403ff7210 */ /* 0x000fe20007f9e0ff */
[----:B------:R-:W-:-:S04]  /*4230*/  IMAD.X R3, RZ, RZ, RZ, P2 ;  /* 0x000000ffff037224 */ /* 0x000fc800010e06ff */
[----:B------:R-:W-:-:S08]  /*4240*/  IMAD.WIDE.U32.X R2, R23, UR9, R2, P4 ;  /* 0x0000000917027c25 */ /* 0x000fd0000a0e0402 */
.L_x_61:
[----:B------:R-:W-:Y:S01]  /*4250*/  ULDC UR4, c[0x0][0x648] ;  /* 0x0001920000047ab9 */ /* 0x000fe20000000800 */
[----:B------:R-:W-:Y:S01]  /*4260*/  LOP3.LUT R19, R19, UR17, RZ, 0xc0, !PT ;  /* 0x0000001113137c12 */ /* 0x000fe2000f8ec0ff */
[----:B-1----:R-:W-:Y:S01]  /*4270*/  IMAD.MOV R21, RZ, RZ, -R21 ;  /* 0x000000ffff157224 */ /* 0x002fe200078e0a15 */
[----:B------:R-:W-:Y:S01]  /*4280*/  SHF.R.U64 R2, R2, UR4, R3 ;  /* 0x0000000402027c19 */ /* 0x000fe20008001203 */
[----:B------:R-:W-:Y:S01]  /*4290*/  ULDC UR4, c[0x0][0x638] ;  /* 0x00018e0000047ab9 */ /* 0x000fe20000000800 */
[----:B------:R-:W-:Y:S01]  /*42a0*/  LOP3.LUT R7, R7, UR16, RZ, 0xc0, !PT ;  /* 0x0000001007077c12 */ /* 0x000fe2000f8ec0ff */
[----:B0-----:R-:W-:Y:S01]  /*42b0*/  @P1 IMAD R17, R20, R21, R13 ;  /* 0x0000001514111224 */ /* 0x001fe200078e020d */
[----:B------:R-:W-:Y:S01]  /*42c0*/  ULDC UR5, c[0x0][0x610] ;  /* 0x0001840000057ab9 */ /* 0x000fe20000000800 */
[----:B------:R-:W-:Y:S02]  /*42d0*/  IMAD.MOV R3, RZ, RZ, -R2 ;  /* 0x000000ffff037224 */ /* 0x000fe400078e0a02 */
[----:B------:R-:W-:-:S02]  /*42e0*/  IMAD R2, R2, UR20, R19 ;  /* 0x0000001402027c24 */ /* 0x000fc4000f8e0213 */
[----:B------:R-:W-:Y:S01]  /*42f0*/  IMAD R18, R3, UR4, R18 ;  /* 0x0000000403127c24 */ /* 0x000fe2000f8e0212 */
[----:B------:R-:W-:Y:S01]  /*4300*/  ULDC UR4, c[0x0][0x600] ;  /* 0x0001800000047ab9 */ /* 0x000fe20000000800 */
[----:B------:R-:W-:Y:S02]  /*4310*/  IMAD R17, R2, UR5, R17 ;  /* 0x0000000502117c24 */ /* 0x000fe4000f8e0211 */
[----:B------:R-:W-:Y:S02]  /*4320*/  IMAD R4, R18, UR4, R7 ;  /* 0x0000000412047c24 */ /* 0x000fe4000f8e0207 */
[----:B------:R-:W-:Y:S02]  /*4330*/  IMAD.MOV.U32 R2, RZ, RZ, 0x1 ;  /* 0x00000001ff027424 */ /* 0x000fe400078e00ff */
[----:B------:R-:W-:Y:S01]  /*4340*/  IMAD.MOV.U32 R13, RZ, RZ, R6 ;  /* 0x000000ffff0d7224 */ /* 0x000fe200078e0006 */
[----:B------:R-:W-:Y:S02]  /*4350*/  SEL R18, R4, R17, !P1 ;  /* 0x0000001104127207 */ /* 0x000fe40004800000 */
[----:B------:R-:W-:-:S07]  /*4360*/  SEL R17, R17, R4, !P1 ;  /* 0x0000000411117207 */ /* 0x000fce0004800000 */
.L_x_59:
[----:B------:R-:W-:Y:S05]  /*4370*/  BSYNC B1 ;  /* 0x0000000000017941 */ /* 0x000fea0003800000 */
.L_x_58:
[----:B------:R-:W-:-:S13]  /*4380*/  LOP3.LUT P2, RZ, R2, 0xff, RZ, 0xc0, !PT ;  /* 0x000000ff02ff7812 */ /* 0x000fda000784c0ff */
[----:B------:R-:W-:Y:S05]  /*4390*/  @P2 BRA `(.L_x_62) ;  /* 0xfffffff4003c2947 */ /* 0x000fea000383ffff */
[----:B------:R-:W-:Y:S05]  /*43a0*/  BSYNC B0 ;  /* 0x0000000000007941 */ /* 0x000fea0003800000 */
.L_x_50:
[----:B------:R-:W-:-:S03]  /*43b0*/  UMOV UR4, 0xffffffff ;  /* 0xffffffff00047882 */ /* 0x000fc60000000000 */
[----:B------:R-:W-:Y:S05]  /*43c0*/  BRA.DIV UR4, `(.L_x_63) ;  /* 0x0000002204007947 */ /* 0x000fea000b800000 */
[----:B------:R-:W-:-:S13]  /*43d0*/  ELECT P0, URZ, PT ;  /* 0x00000000003f782f */ /* 0x000fda0003800000 */
.L_x_126:
[----:B------:R-:W-:Y:S04]  /*43e0*/  BSSY B0, `(.L_x_64) ;  /* 0x00001e4000007945 */ /* 0x000fe80003800000 */
[----:B------:R-:W-:Y:S05]  /*43f0*/  @!P0 BRA `(.L_x_65) ;  /* 0x0000001c00888947 */ /* 0x000fea0003800000 */
[----:B------:R-:W-:-:S04]  /*4400*/  LOP3.LUT R0, R0, 0x2, RZ, 0xfc, !PT ;  /* 0x0000000200007812 */ /* 0x000fc800078efcff */
[----:B------:R-:W-:-:S13]  /*4410*/  ISETP.NE.AND P0, PT, R0, 0x3, PT ;  /* 0x000000030000780c */ /* 0x000fda0003f05270 */
[----:B------:R-:W-:Y:S05]  /*4420*/  @!P0 BRA `(.L_x_66) ;  /* 0x0000000000048947 */ /* 0x000fea0003800000 */
[----:B------:R-:W-:Y:S01]  /*4430*/  BPT.TRAP 0x1 ;  /* 0x000000040000795c */ /* 0x000fe20000300000 */
.L_x_66:
[----:B------:R-:W0:Y:S01]  /*4440*/  S2R R3, SR_CgaCtaId ;  /* 0x0000000000037919 */ /* 0x000e220000008800 */
[----:B------:R-:W-:Y:S02]  /*4450*/  MOV R0, 0x400 ;  /* 0x0000040000007802 */ /* 0x000fe40000000f00 */
[----:B------:R-:W-:Y:S02]  /*4460*/  SHF.L.U32 R2, R10, 0x1f, RZ ;  /* 0x0000001f0a027819 */ /* 0x000fe400000006ff */
[----:B0-----:R-:W-:-:S05]  /*4470*/  LEA R0, R3, R0, 0x18 ;  /* 0x0000000003007211 */ /* 0x001fca00078ec0ff */
[----:B------:R-:W-:-:S04]  /*4480*/  VIADD R0, R0, 0x1a8 ;  /* 0x000001a800007836 */ /* 0x000fc80000000000 */
[C---:B------:R-:W-:Y:S02]  /*4490*/  IMAD R5, R11.reuse, 0x8, R0 ;  /* 0x000000080b057824 */ /* 0x040fe400078e0200 */
[----:B------:R-:W-:Y:S02]  /*44a0*/  VIADD R11, R11, 0x1 ;  /* 0x000000010b0b7836 */ /* 0x000fe40000000000 */
[----:B------:R-:W0:Y:S03]  /*44b0*/  SYNCS.PHASECHK.TRANS64.TRYWAIT P0, [R5+URZ], R2 ;  /* 0x00000002050075a7 */ /* 0x000e26000800017f */
[----:B------:R-:W-:-:S04]  /*44c0*/  ISETP.NE.AND P1, PT, R11, 0x35, PT ;  /* 0x000000350b00780c */ /* 0x000fc80003f25270 */
[----:B------:R-:W-:Y:S02]  /*44d0*/  SEL R3, RZ, 0x1, P1 ;  /* 0x00000001ff037807 */ /* 0x000fe40000800000 */
[----:B------:R-:W-:Y:S02]  /*44e0*/  SEL R11, R11, RZ, P1 ;  /* 0x000000ff0b0b7207 */ /* 0x000fe40000800000 */
[----:B------:R-:W-:-:S03]  /*44f0*/  LOP3.LUT R10, R10, R3, RZ, 0x3c, !PT ;  /* 0x000000030a0a7212 */ /* 0x000fc600078e3cff */
[----:B------:R-:W-:Y:S01]  /*4500*/  IMAD R7, R11, 0x8, R0 ;  /* 0x000000080b077824 */ /* 0x000fe200078e0200 */
[----:B------:R-:W-:Y:S01]  /*4510*/  SHF.L.U32 R4, R10, 0x1f, RZ ;  /* 0x0000001f0a047819 */ /* 0x000fe200000006ff */
[----:B0-----:R-:W-:Y:S06]  /*4520*/  @!P0 BRA `(.L_x_67) ;  /* 0x0000001c00cc8947 */ /* 0x001fec0003800000 */
.L_x_127:
[----:B------:R-:W1:Y:S01]  /*4530*/  SYNCS.PHASECHK.TRANS64.TRYWAIT P0, [R7+URZ], R4 ;  /* 0x00000004070075a7 */ /* 0x000e62000800017f */
[----:B0-----:R-:W-:-:S05]  /*4540*/  VIADD R2, R11, 0x1 ;  /* 0x000000010b027836 */ /* 0x001fca0000000000 */
[----:B------:R-:W-:-:S04]  /*4550*/  ISETP.NE.AND P1, PT, R2, 0x35, PT ;  /* 0x000000350200780c */ /* 0x000fc80003f25270 */
[----:B------:R-:W-:Y:S02]  /*4560*/  SEL R3, RZ, 0x1, P1 ;  /* 0x00000001ff037807 */ /* 0x000fe40000800000 */
[----:B------:R-:W-:Y:S02]  /*4570*/  SEL R9, R2, RZ, P1 ;  /* 0x000000ff02097207 */ /* 0x000fe40000800000 */
[----:B------:R-:W-:-:S03]  /*4580*/  LOP3.LUT R10, R10, R3, RZ, 0x3c, !PT ;  /* 0x000000030a0a7212 */ /* 0x000fc600078e3cff */
[----:B------:R-:W-:Y:S01]  /*4590*/  IMAD R6, R9, 0x8, R0 ;  /* 0x0000000809067824 */ /* 0x000fe200078e0200 */
[----:B------:R-:W-:Y:S01]  /*45a0*/  SHF.L.U32 R5, R10, 0x1f, RZ ;  /* 0x0000001f0a057819 */ /* 0x000fe200000006ff */
[----:B-1----:R-:W-:Y:S06]  /*45b0*/  @!P0 BRA `(.L_x_68) ;  /* 0x0000001c00bc8947 */ /* 0x002fec0003800000 */
.L_x_128:
[----:B------:R-:W1:Y:S01]  /*45c0*/  SYNCS.PHASECHK.TRANS64.TRYWAIT P0, [R6+URZ], R5 ;  /* 0x00000005060075a7 */ /* 0x000e62000800017f */
[----:B------:R-:W-:-:S05]  /*45d0*/  VIADD R2, R9, 0x1 ;  /* 0x0000000109027836 */ /* 0x000fca0000000000 */
[----:B------:R-:W-:-:S04]  /*45e0*/  ISETP.NE.AND P1, PT, R2, 0x35, PT ;  /* 0x000000350200780c */ /* 0x000fc80003f25270 */
[----:B------:R-:W-:Y:S02]  /*45f0*/  SEL R3, RZ, 0x1, P1 ;  /* 0x00000001ff037807 */ /* 0x000fe40000800000 */
[----:B0-----:R-:W-:Y:S02]  /*4600*/  SEL R7, R2, RZ, P1 ;  /* 0x000000ff02077207 */ /* 0x001fe40000800000 */
[----:B------:R-:W-:-:S03]  /*4610*/  LOP3.LUT R10, R10, R3, RZ, 0x3c, !PT ;  /* 0x000000030a0a7212 */ /* 0x000fc600078e3cff */
[----:B------:R-:W-:Y:S01]  /*4620*/  IMAD R9, R7, 0x8, R0 ;  /* 0x0000000807097824 */ /* 0x000fe200078e0200 */
[----:B------:R-:W-:Y:S01]  /*4630*/  SHF.L.U32 R4, R10, 0x1f, RZ ;  /* 0x0000001f0a047819 */ /* 0x000fe200000006ff */
[----:B-1----:R-:W-:Y:S06]  /*4640*/  @!P0 BRA `(.L_x_69) ;  /* 0x0000001c00ac8947 */ /* 0x002fec0003800000 */
.L_x_129:
[----:B------:R-:W1:Y:S01]  /*4650*/  SYNCS.PHASECHK.TRANS64.TRYWAIT P0, [R9+URZ], R4 ;  /* 0x00000004090075a7 */ /* 0x000e62000800017f */
[----:B------:R-:W-:-:S05]  /*4660*/  VIADD R2, R7, 0x1 ;  /* 0x0000000107027836 */ /* 0x000fca0000000000 */
[----:B------:R-:W-:-:S04]  /*4670*/  ISETP.NE.AND P1, PT, R2, 0x35, PT ;  /* 0x000000350200780c */ /* 0x000fc80003f25270 */
[----:B------:R-:W-:Y:S02]  /*4680*/  SEL R3, RZ, 0x1, P1 ;  /* 0x00000001ff037807 */ /* 0x000fe40000800000 */
[----:B------:R-:W-:Y:S02]  /*4690*/  SEL R7, R2, RZ, P1 ;  /* 0x000000ff02077207 */ /* 0x000fe40000800000 */
[----:B------:R-:W-:-:S03]  /*46a0*/  LOP3.LUT R10, R10, R3, RZ, 0x3c, !PT ;  /* 0x000000030a0a7212 */ /* 0x000fc600078e3cff */
[----:B0-----:R-:W-:Y:S01]  /*46b0*/  IMAD R6, R7, 0x8, R0 ;  /* 0x0000000807067824 */ /* 0x001fe200078e0200 */
[----:B------:R-:W-:Y:S01]  /*46c0*/  SHF.L.U32 R5, R10, 0x1f, RZ ;  /* 0x0000001f0a057819 */ /* 0x000fe200000006ff */
[----:B-1----:R-:W-:Y:S06]  /*46d0*/  @!P0 BRA `(.L_x_70) ;  /* 0x0000001c009c8947 */ /* 0x002fec0003800000 */
.L_x_130:
        /* <DEDUP_REMOVED lines=9> */
.L_x_131:
        /* <DEDUP_REMOVED lines=9> */
.L_x_132:
        /* <DEDUP_REMOVED lines=9> */
.L_x_133:
        /* <DEDUP_REMOVED lines=9> */
.L_x_134:
        /* <DEDUP_REMOVED lines=9> */
.L_x_135:
        /* <DEDUP_REMOVED lines=9> */
.L_x_136:
        /* <DEDUP_REMOVED lines=9> */
.L_x_137:
        /* <DEDUP_REMOVED lines=9> */
.L_x_138:
        /* <DEDUP_REMOVED lines=9> */
.L_x_139:
        /* <DEDUP_REMOVED lines=9> */
.L_x_140:
        /* <DEDUP_REMOVED lines=9> */
.L_x_141:
        /* <DEDUP_REMOVED lines=9> */
.L_x_142:
        /* <DEDUP_REMOVED lines=9> */
.L_x_143:
        /* <DEDUP_REMOVED lines=9> */
.L_x_144:
        /* <DEDUP_REMOVED lines=9> */
.L_x_145:
        /* <DEDUP_REMOVED lines=9> */
.L_x_146:
        /* <DEDUP_REMOVED lines=9> */
.L_x_147:
        /* <DEDUP_REMOVED lines=9> */
.L_x_148:
        /* <DEDUP_REMOVED lines=9> */
.L_x_149:
        /* <DEDUP_REMOVED lines=9> */
.L_x_150:
        /* <DEDUP_REMOVED lines=9> */
.L_x_151:
        /* <DEDUP_REMOVED lines=9> */
.L_x_152:
        /* <DEDUP_REMOVED lines=9> */
.L_x_153:
        /* <DEDUP_REMOVED lines=9> */
.L_x_154:
        /* <DEDUP_REMOVED lines=9> */
.L_x_155:
        /* <DEDUP_REMOVED lines=9> */
.L_x_156:
        /* <DEDUP_REMOVED lines=9> */
.L_x_157:
        /* <DEDUP_REMOVED lines=9> */
.L_x_158:
        /* <DEDUP_REMOVED lines=9> */
.L_x_159:
        /* <DEDUP_REMOVED lines=9> */
.L_x_160:
        /* <DEDUP_REMOVED lines=9> */
.L_x_161:
        /* <DEDUP_REMOVED lines=9> */
.L_x_162:
        /* <DEDUP_REMOVED lines=9> */
.L_x_163:
        /* <DEDUP_REMOVED lines=9> */
.L_x_164:
        /* <DEDUP_REMOVED lines=9> */
.L_x_165:
        /* <DEDUP_REMOVED lines=9> */
.L_x_166:
        /* <DEDUP_REMOVED lines=9> */
.L_x_167:
        /* <DEDUP_REMOVED lines=9> */
.L_x_168:
        /* <DEDUP_REMOVED lines=9> */
.L_x_169:
        /* <DEDUP_REMOVED lines=9> */
.L_x_170:
        /* <DEDUP_REMOVED lines=9> */
.L_x_171:
        /* <DEDUP_REMOVED lines=9> */
.L_x_172:
        /* <DEDUP_REMOVED lines=9> */
.L_x_173:
        /* <DEDUP_REMOVED lines=9> */
.L_x_174:
        /* <DEDUP_REMOVED lines=9> */
.L_x_175:
[----:B------:R-:W1:Y:S01]  /*6030*/  SYNCS.PHASECHK.TRANS64.TRYWAIT P0, [R9+URZ], R4 ;  /* 0x00000004090075a7 */ /* 0x000e62000800017f */
[----:B------:R-:W-:-:S05]  /*6040*/  VIADD R2, R7, 0x1 ;  /* 0x0000000107027836 */ /* 0x000fca0000000000 */
[----:B------:R-:W-:-:S04]  /*6050*/  ISETP.NE.AND P1, PT, R2, 0x35, PT ;  /* 0x000000350200780c */ /* 0x000fc80003f25270 */
[----:B------:R-:W-:Y:S02]  /*6060*/  SEL R3, RZ, 0x1, P1 ;  /* 0x00000001ff037807 */ /* 0x000fe40000800000 */
[----:B------:R-:W-:Y:S02]  /*6070*/  SEL R7, R2, RZ, P1 ;  /* 0x000000ff02077207 */ /* 0x000fe40000800000 */
[----:B------:R-:W-:-:S03]  /*6080*/  LOP3.LUT R10, R10, R3, RZ, 0x3c, !PT ;  /* 0x000000030a0a7212 */ /* 0x000fc600078e3cff */
[----:B------:R-:W-:Y:S01]  /*6090*/  IMAD R8, R7, 0x8, R0 ;  /* 0x0000000807087824 */ /* 0x000fe200078e0200 */
[----:B0-----:R-:W-:Y:S01]  /*60a0*/  SHF.L.U32 R5, R10, 0x1f, RZ ;  /* 0x0000001f0a057819 */ /* 0x001fe200000006ff */
[----:B-1----:R-:W-:Y:S06]  /*60b0*/  @!P0 BRA `(.L_x_116) ;  /* 0x0000001000bc8947 */ /* 0x002fec0003800000 */
.L_x_176:
[----:B------:R-:W1:Y:S01]  /*60c0*/  SYNCS.PHASECHK.TRANS64.TRYWAIT P0, [R8+URZ], R5 ;  /* 0x00000005080075a7 */ /* 0x000e62000800017f */
[----:B------:R-:W-:-:S05]  /*60d0*/  VIADD R2, R7, 0x1 ;  /* 0x0000000107027836 */ /* 0x000fca0000000000 */
[----:B------:R-:W-:-:S04]  /*60e0*/  ISETP.NE.AND P1, PT, R2, 0x35, PT ;  /* 0x000000350200780c */ /* 0x000fc80003f25270 */
[----:B------:R-:W-:Y:S02]  /*60f0*/  SEL R3, RZ, 0x1, P1 ;  /* 0x00000001ff037807 */ /* 0x000fe40000800000 */
[----:B------:R-:W-:Y:S02]  /*6100*/  SEL R7, R2, RZ, P1 ;  /* 0x000000ff02077207 */ /* 0x000fe40000800000 */
[----:B0-----:R-:W-:-:S03]  /*6110*/  LOP3.LUT R9, R10, R3, RZ, 0x3c, !PT ;  /* 0x000000030a097212 */ /* 0x001fc600078e3cff */
[----:B------:R-:W-:Y:S01]  /*6120*/  IMAD R11, R7, 0x8, R0 ;  /* 0x00000008070b7824 */ /* 0x000fe200078e0200 */
[----:B------:R-:W-:Y:S01]  /*6130*/  SHF.L.U32 R6, R9, 0x1f, RZ ;  /* 0x0000001f09067819 */ /* 0x000fe200000006ff */
[----:B-1----:R-:W-:Y:S06]  /*6140*/  @!P0 BRA `(.L_x_117) ;  /* 0x0000001000ac8947 */ /* 0x002fec0003800000 */
.L_x_177:
[----:B------:R-:W1:Y:S01]  /*6150*/  SYNCS.PHASECHK.TRANS64.TRYWAIT P0, [R11+URZ], R6 ;  /* 0x000000060b0075a7 */ /* 0x000e62000800017f */
[----:B------:R-:W-:-:S05]  /*6160*/  VIADD R2, R7, 0x1 ;  /* 0x0000000107027836 */ /* 0x000fca0000000000 */
[----:B------:R-:W-:-:S04]  /*6170*/  ISETP.NE.AND P1, PT, R2, 0x35, PT ;  /* 0x000000350200780c */ /* 0x000fc80003f25270 */
[----:B------:R-:W-:Y:S02]  /*6180*/  SEL R4, RZ, 0x1, P1 ;  /* 0x00000001ff047807 */ /* 0x000fe40000800000 */
[----:B------:R-:W-:Y:S02]  /*6190*/  SEL R3, R2, RZ, P1 ;  /* 0x000000ff02037207 */ /* 0x000fe40000800000 */
[----:B------:R-:W-:Y:S01]  /*61a0*/  LOP3.LUT R4, R9, R4, RZ, 0x3c, !PT ;  /* 0x0000000409047212 */ /* 0x000fe200078e3cff */
[----:B-1----:R-:W-:Y:S06]  /*61b0*/  @!P0 BRA `(.L_x_118) ;  /* 0x0000001000a48947 */ /* 0x002fec0003800000 */
.L_x_178:
[----:B------:R-:W-:Y:S01]  /*61c0*/  IMAD R3, R3, 0x8, R0 ;  /* 0x0000000803037824 */ /* 0x000fe200078e0200 */
[----:B------:R-:W-:-:S07]  /*61d0*/  SHF.L.U32 R0, R4, 0x1f, RZ ;  /* 0x0000001f04007819 */ /* 0x000fce00000006ff */
.L_x_119:
[----:B--2---:R2:W3:Y:S02]  /*61e0*/  SYNCS.PHASECHK.TRANS64.TRYWAIT P0, [R3+URZ], R0 ;  /* 0x00000000030075a7 */ /* 0x0044e4000800017f */
[----:B---3--:R-:W-:Y:S05]  /*61f0*/  @!P0 NANOSLEEP.SYNCS 0x989680 ;  /* 0x009896800000895d */ /* 0x008fea0003900000 */
[----:B------:R-:W3:Y:S02]  /*6200*/  @!P0 SYNCS.PHASECHK.TRANS64 P0, [R3+URZ], R0 ;  /* 0x00000000030085a7 */ /* 0x000ee4000800007f */
[----:B---3--:R-:W-:Y:S05]  /*6210*/  @!P0 BRA `(.L_x_119) ;  /* 0xfffffffc00f08947 */ /* 0x008fea000383ffff */
.L_x_65:
[----:B------:R-:W-:Y:S05]  /*6220*/  BSYNC B0 ;  /* 0x0000000000007941 */ /* 0x000fea0003800000 */
.L_x_64:
[----:B------:R-:W-:Y:S05]  /*6230*/  EXIT ;  /* 0x000000000000794d */ /* 0x000fea0003800000 */
.L_x_18:
[----:B-1----:R-:W-:-:S04]  /*6240*/  IMAD.U32 R3, RZ, RZ, UR6 ;  /* 0x00000006ff037e24 */ /* 0x002fc8000f8e00ff */
[----:B------:R1:W4:Y:S03]  /*6250*/  SYNCS.PHASECHK.TRANS64.TRYWAIT P2, [R3+URZ], R2 ;  /* 0x00000002030075a7 */ /* 0x000326000804017f */
[----:B----4-:R-:W-:Y:S05]  /*6260*/  @!P2 NANOSLEEP.SYNCS 0x989680 ;  /* 0x009896800000a95d */ /* 0x010fea0003900000 */
[----:B------:R-:W4:Y:S02]  /*6270*/  @!P2 SYNCS.PHASECHK.TRANS64 P2, [R3+URZ], R2 ;  /* 0x000000020300a5a7 */ /* 0x000f24000804007f */
[----:B----4-:R-:W-:Y:S05]  /*6280*/  @!P2 BRA `(.L_x_18) ;  /* 0xfffffffc00eca947 */ /* 0x010fea000383ffff */
[----:B------:R-:W-:Y:S05]  /*6290*/  BRA `(.L_x_17) ;  /* 0xffffffb400ec7947 */ /* 0x000fea000383ffff */
.L_x_24:
[----:B-1----:R-:W-:-:S04]  /*62a0*/  IMAD.U32 R10, RZ, RZ, UR9 ;  /* 0x00000009ff0a7e24 */ /* 0x002fc8000f8e00ff */
[----:B------:R1:W4:Y:S03]  /*62b0*/  SYNCS.PHASECHK.TRANS64.TRYWAIT P3, [R10+URZ], R3 ;  /* 0x000000030a0075a7 */ /* 0x000326000806017f */
[----:B----4-:R-:W-:Y:S05]  /*62c0*/  @!P3 NANOSLEEP.SYNCS 0x989680 ;  /* 0x009896800000b95d */ /* 0x010fea0003900000 */
[----:B------:R-:W4:Y:S02]  /*62d0*/  @!P3 SYNCS.PHASECHK.TRANS64 P3, [R10+URZ], R3 ;  /* 0x000000030a00b5a7 */ /* 0x000f24000806007f */
[----:B----4-:R-:W-:Y:S05]  /*62e0*/  @!P3 BRA `(.L_x_24) ;  /* 0xfffffffc00ecb947 */ /* 0x010fea000383ffff */
[----:B------:R-:W-:Y:S05]  /*62f0*/  BRA `(.L_x_23) ;  /* 0xffffffb800987947 */ /* 0x000fea000383ffff */
.L_x_51:
[----:B------:R-:W-:Y:S01]  /*6300*/  BSSY B1, `(.L_x_120) ;  /* 0x0000006000017945 */ /* 0x000fe20003800000 */
[----:B------:R-:W-:-:S07]  /*6310*/  IMAD.MOV.U32 R2, RZ, RZ, -0x1 ;  /* 0xffffffffff027424 */ /* 0x000fce00078e00ff */
[----:B------:R-:W-:Y:S05]  /*6320*/  WARPSYNC.COLLECTIVE R2, `(.L_x_121) ;  /* 0x00000000020c7348 */ /* 0x000fea0003c00000 */
[----:B------:R-:W-:Y:S02]  /*6330*/  ELECT P2, UR62, PT ;  /* 0x00000000003e782f */ /* 0x000fe40003840000 */
[----:B------:R-:W-:Y:S01]  /*6340*/  MOV R2, UR62 ;  /* 0x0000003e00027c02 */ /* 0x000fe20008000f00 */
[----:B------:R-:W-:Y:S10]  /*6350*/  ENDCOLLECTIVE ;  /* 0x000000000000791b */ /* 0x000ff40003800000 */
.L_x_121:
[----:B------:R-:W-:Y:S05]  /*6360*/  BSYNC B1 ;  /* 0x0000000000017941 */ /* 0x000fea0003800000 */
.L_x_120:
[----:B------:R-:W-:Y:S05]  /*6370*/  BRA `(.L_x_122) ;  /* 0xffffffd400507947 */ /* 0x000fea000383ffff */
.L_x_54:
[----:B-1----:R1:W2:Y:S02]  /*6380*/  SYNCS.PHASECHK.TRANS64.TRYWAIT P2, [R20+URZ+0x1a8], R5 ;  /* 0x0001a805140075a7 */ /* 0x0022a4000804017f */
[----:B--2---:R-:W-:Y:S05]  /*6390*/  @!P2 NANOSLEEP.SYNCS 0x989680 ;  /* 0x009896800000a95d */ /* 0x004fea0003900000 */
[----:B------:R-:W2:Y:S02]  /*63a0*/  @!P2 SYNCS.PHASECHK.TRANS64 P2, [R20+URZ+0x1a8], R5 ;  /* 0x0001a8051400a5a7 */ /* 0x000ea4000804007f */
[----:B--2---:R-:W-:Y:S05]  /*63b0*/  @!P2 BRA `(.L_x_54) ;  /* 0xfffffffc00f0a947 */ /* 0x004fea000383ffff */
[----:B------:R-:W-:Y:S05]  /*63c0*/  BRA `(.L_x_123) ;  /* 0xffffffd400847947 */ /* 0x000fea000383ffff */
.L_x_63:
[----:B------:R-:W-:Y:S01]  /*63d0*/  BSSY B0, `(.L_x_124) ;  /* 0x0000006000007945 */ /* 0x000fe20003800000 */
[----:B------:R-:W-:-:S07]  /*63e0*/  IMAD.MOV.U32 R2, RZ, RZ, -0x1 ;  /* 0xffffffffff027424 */ /* 0x000fce00078e00ff */
[----:B------:R-:W-:Y:S05]  /*63f0*/  WARPSYNC.COLLECTIVE R2, `(.L_x_125) ;  /* 0x00000000020c7348 */ /* 0x000fea0003c00000 */
[----:B------:R-:W-:Y:S02]  /*6400*/  ELECT P2, UR62, PT ;  /* 0x00000000003e782f */ /* 0x000fe40003840000 */
[----:B------:R-:W-:Y:S01]  /*6410*/  MOV R2, UR62 ;  /* 0x0000003e00027c02 */ /* 0x000fe20008000f00 */
[----:B------:R-:W-:Y:S10]  /*6420*/  ENDCOLLECTIVE ;  /* 0x000000000000791b */ /* 0x000ff40003800000 */
.L_x_125:
[----:B------:R-:W-:Y:S05]  /*6430*/  BSYNC B0 ;  /* 0x0000000000007941 */ /* 0x000fea0003800000 */
.L_x_124:
[----:B------:R-:W-:Y:S01]  /*6440*/  PLOP3.LUT P0, PT, P2, PT, PT, 0x80, 0x0 ;  /* 0x000000000000781c */ /* 0x000fe2000170f070 */
[----:B------:R-:W-:-:S12]  /*6450*/  BRA `(.L_x_126) ;  /* 0xffffffdc00e07947 */ /* 0x000fd8000383ffff */
.L_x_67:
[----:B0-----:R0:W1:Y:S02]  /*6460*/  SYNCS.PHASECHK.TRANS64.TRYWAIT P0, [R5+URZ], R2 ;  /* 0x00000002050075a7 */ /* 0x001064000800017f */
[----:B-1----:R-:W-:Y:S05]  /*6470*/  @!P0 NANOSLEEP.SYNCS 0x989680 ;  /* 0x009896800000895d */ /* 0x002fea0003900000 */
[----:B------:R-:W1:Y:S02]  /*6480*/  @!P0 SYNCS.PHASECHK.TRANS64 P0, [R5+URZ], R2 ;  /* 0x00000002050085a7 */ /* 0x000e64000800007f */
[----:B-1----:R-:W-:Y:S05]  /*6490*/  @!P0 BRA `(.L_x_67) ;  /* 0xfffffffc00f08947 */ /* 0x002fea000383ffff */
[----:B------:R-:W-:Y:S05]  /*64a0*/  BRA `(.L_x_127) ;  /* 0xffffffe000207947 */ /* 0x000fea000383ffff */
.L_x_68:
[----:B0-----:R0:W1:Y:S02]  /*64b0*/  SYNCS.PHASECHK.TRANS64.TRYWAIT P0, [R7+URZ], R4 ;  /* 0x00000004070075a7 */ /* 0x001064000800017f */
[----:B-1----:R-:W-:Y:S05]  /*64c0*/  @!P0 NANOSLEEP.SYNCS 0x989680 ;  /* 0x009896800000895d */ /* 0x002fea0003900000 */
[----:B------:R-:W1:Y:S02]  /*64d0*/  @!P0 SYNCS.PHASECHK.TRANS64 P0, [R7+URZ], R4 ;  /* 0x00000004070085a7 */ /* 0x000e64000800007f */
[----:B-1----:R-:W-:Y:S05]  /*64e0*/  @!P0 BRA `(.L_x_68) ;  /* 0xfffffffc00f08947 */ /* 0x002fea000383ffff */
[----:B------:R-:W-:Y:S05]  /*64f0*/  BRA `(.L_x_128) ;  /* 0xffffffe000307947 */ /* 0x000fea000383ffff */
.L_x_69:
[----:B0-----:R0:W1:Y:S02]  /*6500*/  SYNCS.PHASECHK.TRANS64.TRYWAIT P0, [R6+URZ], R5 ;  /* 0x00000005060075a7 */ /* 0x001064000800017f */
[----:B-1----:R-:W-:Y:S05]  /*6510*/  @!P0 NANOSLEEP.SYNCS 0x989680 ;  /* 0x009896800000895d */ /* 0x002fea0003900000 */
[----:B------:R-:W1:Y:S02]  /*6520*/  @!P0 SYNCS.PHASECHK.TRANS64 P0, [R6+URZ], R5 ;  /* 0x00000005060085a7 */ /* 0x000e64000800007f */
[----:B-1----:R-:W-:Y:S05]  /*6530*/  @!P0 BRA `(.L_x_69) ;  /* 0xfffffffc00f08947 */ /* 0x002fea000383ffff */
[----:B------:R-:W-:Y:S05]  /*6540*/  BRA `(.L_x_129) ;  /* 0xffffffe000407947 */ /* 0x000fea000383ffff */
.L_x_70:
[----:B0-----:R0:W1:Y:S02]  /*6550*/  SYNCS.PHASECHK.TRANS64.TRYWAIT P0, [R9+URZ], R4 ;  /* 0x00000004090075a7 */ /* 0x001064000800017f */
[----:B-1----:R-:W-:Y:S05]  /*6560*/  @!P0 NANOSLEEP.SYNCS 0x989680 ;  /* 0x009896800000895d */ /* 0x002fea0003900000 */
[----:B------:R-:W1:Y:S02]  /*6570*/  @!P0 SYNCS.PHASECHK.TRANS64 P0, [R9+URZ], R4 ;  /* 0x00000004090085a7 */ /* 0x000e64000800007f */
[----:B-1----:R-:W-:Y:S05]  /*6580*/  @!P0 BRA `(.L_x_70) ;  /* 0xfffffffc00f08947 */ /* 0x002fea000383ffff */
[----:B------:R-:W-:Y:S05]  /*6590*/  BRA `(.L_x_130) ;  /* 0xffffffe000507947 */ /* 0x000fea000383ffff */
.L_x_71:
[----:B0-----:R0:W1:Y:S02]  /*65a0*/  SYNCS.PHASECHK.TRANS64.TRYWAIT P0, [R6+URZ], R5 ;  /* 0x00000005060075a7 */ /* 0x001064000800017f */
[----:B-1----:R-:W-:Y:S05]  /*65b0*/  @!P0 NANOSLEEP.SYNCS 0x989680 ;  /* 0x009896800000895d */ /* 0x002fea0003900000 */
[----:B------:R-:W1:Y:S02]  /*65c0*/  @!P0 SYNCS.PHASECHK.TRANS64 P0, [R6+URZ], R5 ;  /* 0x00000005060085a7 */ /* 0x000e64000800007f */
[----:B-1----:R-:W-:Y:S05]  /*65d0*/  @!P0 BRA `(.L_x_71) ;  /* 0xfffffffc00f08947 */ /* 0x002fea000383ffff */
[----:B------:R-:W-:Y:S05]  /*65e0*/  BRA `(.L_x_131) ;  /* 0xffffffe000607947 */ /* 0x000fea000383ffff */
.L_x_72:
[----:B0-----:R0:W1:Y:S02]  /*65f0*/  SYNCS.PHASECHK.TRANS64.TRYWAIT P0, [R9+URZ], R4 ;  /* 0x00000004090075a7 */ /* 0x001064000800017f */
[----:B-1----:R-:W-:Y:S05]  /*6600*/  @!P0 NANOSLEEP.SYNCS 0x989680 ;  /* 0x009896800000895d */ /* 0x002fea0003900000 */
[----:B------:R-:W1:Y:S02]  /*6610*/  @!P0 SYNCS.PHASECHK.TRANS64 P0, [R9+URZ], R4 ;  /* 0x00000004090085a7 */ /* 0x000e64000800007f */
[----:B-1----:R-:W-:Y:S05]  /*6620*/  @!P0 BRA `(.L_x_72) ;  /* 0xfffffffc00f08947 */ /* 0x002fea000383ffff */
[----:B------:R-:W-:Y:S05]  /*6630*/  BRA `(.L_x_132) ;  /* 0xffffffe000707947 */ /* 0x000fea000383ffff */
.L_x_73:
[----:B0-----:R0:W1:Y:S02]  /*6640*/  SYNCS.PHASECHK.TRANS64.TRYWAIT P0, [R6+URZ], R5 ;  /* 0x00000005060075a7 */ /* 0x001064000800017f */
[----:B-1----:R-:W-:Y:S05]  /*6650*/  @!P0 NANOSLEEP.SYNCS 0x989680 ;  /* 0x009896800000895d */ /* 0x002fea0003900000 */
[----:B------:R-:W1:Y:S02]  /*6660*/  @!P0 SYNCS.PHASECHK.TRANS64 P0, [R6+URZ], R5 ;  /* 0x00000005060085a7 */ /* 0x000e64000800007f */
[----:B-1----:R-:W-:Y:S05]  /*6670*/  @!P0 BRA `(.L_x_73) ;  /* 0xfffffffc00f08947 */ /* 0x002fea000383ffff */
[----:B------:R-:W-:Y:S05]  /*6680*/  BRA `(.L_x_133) ;  /* 0xffffffe000807947 */ /* 0x000fea000383ffff */
.L_x_74:
[----:B0-----:R0:W1:Y:S02]  /*6690*/  SYNCS.PHASECHK.TRANS64.TRYWAIT P0, [R9+URZ], R4 ;  /* 0x00000004090075a7 */ /* 0x001064000800017f */
[----:B-1----:R-:W-:Y:S05]  /*66a0*/  @!P0 NANOSLEEP.SYNCS 0x989680 ;  /* 0x009896800000895d */ /* 0x002fea0003900000 */
[----:B------:R-:W1:Y:S02]  /*66b0*/  @!P0 SYNCS.PHASECHK.TRANS64 P0, [R9+URZ], R4 ;  /* 0x00000004090085a7 */ /* 0x000e64000800007f */
[----:B-1----:R-:W-:Y:S05]  /*66c0*/  @!P0 BRA `(.L_x_74) ;  /* 0xfffffffc00f08947 */ /* 0x002fea000383ffff */
[----:B------:R-:W-:Y:S05]  /*66d0*/  BRA `(.L_x_134) ;  /* 0xffffffe000907947 */ /* 0x000fea000383ffff */
.L_x_75:
[----:B0-----:R0:W1:Y:S02]  /*66e0*/  SYNCS.PHASECHK.TRANS64.TRYWAIT P0, [R6+URZ], R5 ;  /* 0x00000005060075a7 */ /* 0x001064000800017f */
[----:B-1----:R-:W-:Y:S05]  /*66f0*/  @!P0 NANOSLEEP.SYNCS 0x989680 ;  /* 0x009896800000895d */ /* 0x002fea0003900000 */
[----:B------:R-:W1:Y:S02]  /*6700*/  @!P0 SYNCS.PHASECHK.TRANS64 P0, [R6+URZ], R5 ;  /* 0x00000005060085a7 */ /* 0x000e64000800007f */
[----:B-1----:R-:W-:Y:S05]  /*6710*/  @!P0 BRA `(.L_x_75) ;  /* 0xfffffffc00f08947 */ /* 0x002fea000383ffff */
[----:B------:R-:W-:Y:S05]  /*6720*/  BRA `(.L_x_135) ;  /* 0xffffffe000a07947 */ /* 0x000fea000383ffff */
.L_x_76:
[----:B0-----:R0:W1:Y:S02]  /*6730*/  SYNCS.PHASECHK.TRANS64.TRYWAIT P0, [R9+URZ], R4 ;  /* 0x00000004090075a7 */ /* 0x001064000800017f */
[----:B-1----:R-:W-:Y:S05]  /*6740*/  @!P0 NANOSLEEP.SYNCS 0x989680 ;  /* 0x009896800000895d */ /* 0x002fea0003900000 */
[----:B------:R-:W1:Y:S02]  /*6750*/  @!P0 SYNCS.PHASECHK.TRANS64 P0, [R9+URZ], R4 ;  /* 0x00000004090085a7 */ /* 0x000e64000800007f */
[----:B-1----:R-:W-:Y:S05]  /*6760*/  @!P0 BRA `(.L_x_76) ;  /* 0xfffffffc00f08947 */ /* 0x002fea000383ffff */
[----:B------:R-:W-:Y:S05]  /*6770*/  BRA `(.L_x_136) ;  /* 0xffffffe000b07947 */ /* 0x000fea000383ffff */
.L_x_77:
[----:B0-----:R0:W1:Y:S02]  /*6780*/  SYNCS.PHASECHK.TRANS64.TRYWAIT P0, [R6+URZ], R5 ;  /* 0x00000005060075a7 */ /* 0x001064000800017f */
[----:B-1----:R-:W-:Y:S05]  /*6790*/  @!P0 NANOSLEEP.SYNCS 0x989680 ;  /* 0x009896800000895d */ /* 0x002fea0003900000 */
[----:B------:R-:W1:Y:S02]  /*67a0*/  @!P0 SYNCS.PHASECHK.TRANS64 P0, [R6+URZ], R5 ;  /* 0x00000005060085a7 */ /* 0x000e64000800007f */
[----:B-1----:R-:W-:Y:S05]  /*67b0*/  @!P0 BRA `(.L_x_77) ;  /* 0xfffffffc00f08947 */ /* 0x002fea000383ffff */
[----:B------:R-:W-:Y:S05]  /*67c0*/  BRA `(.L_x_137) ;  /* 0xffffffe000c07947 */ /* 0x000fea000383ffff */
.L_x_78:
[----:B0-----:R0:W1:Y:S02]  /*67d0*/  SYNCS.PHASECHK.TRANS64.TRYWAIT P0, [R9+URZ], R4 ;  /* 0x00000004090075a7 */ /* 0x001064000800017f */
[----:B-1----:R-:W-:Y:S05]  /*67e0*/  @!P0 NANOSLEEP.SYNCS 0x989680 ;  /* 0x009896800000895d */ /* 0x002fea0003900000 */
[----:B------:R-:W1:Y:S02]  /*67f0*/  @!P0 SYNCS.PHASECHK.TRANS64 P0, [R9+URZ], R4 ;  /* 0x00000004090085a7 */ /* 0x000e64000800007f */
[----:B-1----:R-:W-:Y:S05]  /*6800*/  @!P0 BRA `(.L_x_78) ;  /* 0xfffffffc00f08947 */ /* 0x002fea000383ffff */
[----:B------:R-:W-:Y:S05]  /*6810*/  BRA `(.L_x_138) ;  /* 0xffffffe000d07947 */ /* 0x000fea000383ffff */
.L_x_79:
[----:B0-----:R0:W1:Y:S02]  /*6820*/  SYNCS.PHASECHK.TRANS64.TRYWAIT P0, [R6+URZ], R5 ;  /* 0x00000005060075a7 */ /* 0x001064000800017f */
[----:B-1----:R-:W-:Y:S05]  /*6830*/  @!P0 NANOSLEEP.SYNCS 0x989680 ;  /* 0x009896800000895d */ /* 0x002fea0003900000 */
[----:B------:R-:W1:Y:S02]  /*6840*/  @!P0 SYNCS.PHASECHK.TRANS64 P0, [R6+URZ], R5 ;  /* 0x00000005060085a7 */ /* 0x000e64000800007f */
[----:B-1----:R-:W-:Y:S05]  /*6850*/  @!P0 BRA `(.L_x_79) ;  /* 0xfffffffc00f08947 */ /* 0x002fea000383ffff */
[----:B------:R-:W-:Y:S05]  /*6860*/  BRA `(.L_x_139) ;  /* 0xffffffe000e07947 */ /* 0x000fea000383ffff */
.L_x_80:
[----:B0-----:R0:W1:Y:S02]  /*6870*/  SYNCS.PHASECHK.TRANS64.TRYWAIT P0, [R9+URZ], R4 ;  /* 0x00000004090075a7 */ /* 0x001064000800017f */
[----:B-1----:R-:W-:Y:S05]  /*6880*/  @!P0 NANOSLEEP.SYNCS 0x989680 ;  /* 0x009896800000895d */ /* 0x002fea0003900000 */
[----:B------:R-:W1:Y:S02]  /*6890*/  @!P0 SYNCS.PHASECHK.TRANS64 P0, [R9+URZ], R4 ;  /* 0x00000004090085a7 */ /* 0x000e64000800007f */
[----:B-1----:R-:W-:Y:S05]  /*68a0*/  @!P0 BRA `(.L_x_80) ;  /* 0xfffffffc00f08947 */ /* 0x002fea000383ffff */
[----:B------:R-:W-:Y:S05]  /*68b0*/  BRA `(.L_x_140) ;  /* 0xffffffe000f07947 */ /* 0x000fea000383ffff */
.L_x_81:
[----:B0-----:R0:W1:Y:S02]  /*68c0*/  SYNCS.PHASECHK.TRANS64.TRYWAIT P0, [R6+URZ], R5 ;  /* 0x00000005060075a7 */ /* 0x001064000800017f */
[----:B-1----:R-:W-:Y:S05]  /*68d0*/  @!P0 NANOSLEEP.SYNCS 0x989680 ;  /* 0x009896800000895d */ /* 0x002fea0003900000 */
[----:B------:R-:W1:Y:S02]  /*68e0*/  @!P0 SYNCS.PHASECHK.TRANS64 P0, [R6+URZ], R5 ;  /* 0x00000005060085a7 */ /* 0x000e64000800007f */
[----:B-1----:R-:W-:Y:S05]  /*68f0*/  @!P0 BRA `(.L_x_81) ;  /* 0xfffffffc00f08947 */ /* 0x002fea000383ffff */
[----:B------:R-:W-:Y:S05]  /*6900*/  BRA `(.L_x_141) ;  /* 0xffffffe400007947 */ /* 0x000fea000383ffff */
.L_x_82:
[----:B0-----:R0:W1:Y:S02]  /*6910*/  SYNCS.PHASECHK.TRANS64.TRYWAIT P0, [R9+URZ], R4 ;  /* 0x00000004090075a7 */ /* 0x001064000800017f */
[----:B-1----:R-:W-:Y:S05]  /*6920*/  @!P0 NANOSLEEP.SYNCS 0x989680 ;  /* 0x009896800000895d */ /* 0x002fea0003900000 */
[----:B------:R-:W1:Y:S02]  /*6930*/  @!P0 SYNCS.PHASECHK.TRANS64 P0, [R9+URZ], R4 ;  /* 0x00000004090085a7 */ /* 0x000e64000800007f */
[----:B-1----:R-:W-:Y:S05]  /*6940*/  @!P0 BRA `(.L_x_82) ;  /* 0xfffffffc00f08947 */ /* 0x002fea000383ffff */
[----:B------:R-:W-:Y:S05]  /*6950*/  BRA `(.L_x_142) ;  /* 0xffffffe400107947 */ /* 0x000fea000383ffff */
.L_x_83:
[----:B0-----:R0:W1:Y:S02]  /*6960*/  SYNCS.PHASECHK.TRANS64.TRYWAIT P0, [R6+URZ], R5 ;  /* 0x00000005060075a7 */ /* 0x001064000800017f */
[----:B-1----:R-:W-:Y:S05]  /*6970*/  @!P0 NANOSLEEP.SYNCS 0x989680 ;  /* 0x009896800000895d */ /* 0x002fea0003900000 */
[----:B------:R-:W1:Y:S02]  /*6980*/  @!P0 SYNCS.PHASECHK.TRANS64 P0, [R6+URZ], R5 ;  /* 0x00000005060085a7 */ /* 0x000e64000800007f */
[----:B-1----:R-:W-:Y:S05]  /*6990*/  @!P0 BRA `(.L_x_83) ;  /* 0xfffffffc00f08947 */ /* 0x002fea000383ffff */
[----:B------:R-:W-:Y:S05]  /*69a0*/  BRA `(.L_x_143) ;  /* 0xffffffe400207947 */ /* 0x000fea000383ffff */
.L_x_84:
[----:B0-----:R0:W1:Y:S02]  /*69b0*/  SYNCS.PHASECHK.TRANS64.TRYWAIT P0, [R9+URZ], R4 ;  /* 0x00000004090075a7 */ /* 0x001064000800017f */
[----:B-1----:R-:W-:Y:S05]  /*69c0*/  @!P0 NANOSLEEP.SYNCS 0x989680 ;  /* 0x009896800000895d */ /* 0x002fea0003900000 */
[----:B------:R-:W1:Y:S02]  /*69d0*/  @!P0 SYNCS.PHASECHK.TRANS64 P0, [R9+URZ], R4 ;  /* 0x00000004090085a7 */ /* 0x000e64000800007f */
[----:B-1----:R-:W-:Y:S05]  /*69e0*/  @!P0 BRA `(.L_x_84) ;  /* 0xfffffffc00f08947 */ /* 0x002fea000383ffff */
[----:B------:R-:W-:Y:S05]  /*69f0*/  BRA `(.L_x_144) ;  /* 0xffffffe400307947 */ /* 0x000fea000383ffff */
.L_x_85:
[----:B0-----:R0:W1:Y:S02]  /*6a00*/  SYNCS.PHASECHK.TRANS64.TRYWAIT P0, [R6+URZ], R5 ;  /* 0x00000005060075a7 */ /* 0x001064000800017f */
[----:B-1----:R-:W-:Y:S05]  /*6a10*/  @!P0 NANOSLEEP.SYNCS 0x989680 ;  /* 0x009896800000895d */ /* 0x002fea0003900000 */
[----:B------:R-:W1:Y:S02]  /*6a20*/  @!P0 SYNCS.PHASECHK.TRANS64 P0, [R6+URZ], R5 ;  /* 0x00000005060085a7 */ /* 0x000e64000800007f */
[----:B-1----:R-:W-:Y:S05]  /*6a30*/  @!P0 BRA `(.L_x_85) ;  /* 0xfffffffc00f08947 */ /* 0x002fea000383ffff */
[----:B------:R-:W-:Y:S05]  /*6a40*/  BRA `(.L_x_145) ;  /* 0xffffffe400407947 */ /* 0x000fea000383ffff */
.L_x_86:
[----:B0-----:R0:W1:Y:S02]  /*6a50*/  SYNCS.PHASECHK.TRANS64.TRYWAIT P0, [R9+URZ], R4 ;  /* 0x00000004090075a7 */ /* 0x001064000800017f */
[----:B-1----:R-:W-:Y:S05]  /*6a60*/  @!P0 NANOSLEEP.SYNCS 0x989680 ;  /* 0x009896800000895d */ /* 0x002fea0003900000 */
[----:B------:R-:W1:Y:S02]  /*6a70*/  @!P0 SYNCS.PHASECHK.TRANS64 P0, [R9+URZ], R4 ;  /* 0x00000004090085a7 */ /* 0x000e64000800007f */
[----:B-1----:R-:W-:Y:S05]  /*6a80*/  @!P0 BRA `(.L_x_86) ;  /* 0xfffffffc00f08947 */ /* 0x002fea000383ffff */
[----:B------:R-:W-:Y:S05]  /*6a90*/  BRA `(.L_x_146) ;  /* 0xffffffe400507947 */ /* 0x000fea000383ffff */
.L_x_87:
[----:B0-----:R0:W1:Y:S02]  /*6aa0*/  SYNCS.PHASECHK.TRANS64.TRYWAIT P0, [R6+URZ], R5 ;  /* 0x00000005060075a7 */ /* 0x001064000800017f */
[----:B-1----:R-:W-:Y:S05]  /*6ab0*/  @!P0 NANOSLEEP.SYNCS 0x989680 ;  /* 0x009896800000895d */ /* 0x002fea0003900000 */
[----:B------:R-:W1:Y:S02]  /*6ac0*/  @!P0 SYNCS.PHASECHK.TRANS64 P0, [R6+URZ], R5 ;  /* 0x00000005060085a7 */ /* 0x000e64000800007f */
[----:B-1----:R-:W-:Y:S05]  /*6ad0*/  @!P0 BRA `(.L_x_87) ;  /* 0xfffffffc00f08947 */ /* 0x002fea000383ffff */
[----:B------:R-:W-:Y:S05]  /*6ae0*/  BRA `(.L_x_147) ;  /* 0xffffffe400607947 */ /* 0x000fea000383ffff */
.L_x_88:
[----:B0-----:R0:W1:Y:S02]  /*6af0*/  SYNCS.PHASECHK.TRANS64.TRYWAIT P0, [R9+URZ], R4 ;  /* 0x00000004090075a7 */ /* 0x001064000800017f */
[----:B-1----:R-:W-:Y:S05]  /*6b00*/  @!P0 NANOSLEEP.SYNCS 0x989680 ;  /* 0x009896800000895d */ /* 0x002fea0003900000 */
[----:B------:R-:W1:Y:S02]  /*6b10*/  @!P0 SYNCS.PHASECHK.TRANS64 P0, [R9+URZ], R4 ;  /* 0x00000004090085a7 */ /* 0x000e64000800007f */
[----:B-1----:R-:W-:Y:S05]  /*6b20*/  @!P0 BRA `(.L_x_88) ;  /* 0xfffffffc00f08947 */ /* 0x002fea000383ffff */
[----:B------:R-:W-:Y:S05]  /*6b30*/  BRA `(.L_x_148) ;  /* 0xffffffe400707947 */ /* 0x000fea000383ffff */
.L_x_89:
[----:B0-----:R0:W1:Y:S02]  /*6b40*/  SYNCS.PHASECHK.TRANS64.TRYWAIT P0, [R6+URZ], R5 ;  /* 0x00000005060075a7 */ /* 0x001064000800017f */
[----:B-1----:R-:W-:Y:S05]  /*6b50*/  @!P0 NANOSLEEP.SYNCS 0x989680 ;  /* 0x009896800000895d */ /* 0x002fea0003900000 */
[----:B------:R-:W1:Y:S02]  /*6b60*/  @!P0 SYNCS.PHASECHK.TRANS64 P0, [R6+URZ], R5 ;  /* 0x00000005060085a7 */ /* 0x000e64000800007f */
[----:B-1----:R-:W-:Y:S05]  /*6b70*/  @!P0 BRA `(.L_x_89) ;  /* 0xfffffffc00f08947 */ /* 0x002fea000383ffff */
[----:B------:R-:W-:Y:S05]  /*6b80*/  BRA `(.L_x_149) ;  /* 0xffffffe400807947 */ /* 0x000fea000383ffff */
.L_x_90:
[----:B0-----:R0:W1:Y:S02]  /*6b90*/  SYNCS.PHASECHK.TRANS64.TRYWAIT P0, [R9+URZ], R4 ;  /* 0x00000004090075a7 */ /* 0x001064000800017f */
[----:B-1----:R-:W-:Y:S05]  /*6ba0*/  @!P0 NANOSLEEP.SYNCS 0x989680 ;  /* 0x009896800000895d */ /* 0x002fea0003900000 */
[----:B------:R-:W1:Y:S02]  /*6bb0*/  @!P0 SYNCS.PHASECHK.TRANS64 P0, [R9+URZ], R4 ;  /* 0x00000004090085a7 */ /* 0x000e64000800007f */
[----:B-1----:R-:W-:Y:S05]  /*6bc0*/  @!P0 BRA `(.L_x_90) ;  /* 0xfffffffc00f08947 */ /* 0x002fea000383ffff */
[----:B------:R-:W-:Y:S05]  /*6bd0*/  BRA `(.L_x_150) ;  /* 0xffffffe400907947 */ /* 0x000fea000383ffff */
.L_x_91:
[----:B0-----:R0:W1:Y:S02]  /*6be0*/  SYNCS.PHASECHK.TRANS64.TRYWAIT P0, [R6+URZ], R5 ;  /* 0x00000005060075a7 */ /* 0x001064000800017f */
[----:B-1----:R-:W-:Y:S05]  /*6bf0*/  @!P0 NANOSLEEP.SYNCS 0x989680 ;  /* 0x009896800000895d */ /* 0x002fea0003900000 */
[----:B------:R-:W1:Y:S02]  /*6c00*/  @!P0 SYNCS.PHASECHK.TRANS64 P0, [R6+URZ], R5 ;  /* 0x00000005060085a7 */ /* 0x000e64000800007f */
[----:B-1----:R-:W-:Y:S05]  /*6c10*/  @!P0 BRA `(.L_x_91) ;  /* 0xfffffffc00f08947 */ /* 0x002fea000383ffff */
[----:B------:R-:W-:Y:S05]  /*6c20*/  BRA `(.L_x_151) ;  /* 0xffffffe400a07947 */ /* 0x000fea000383ffff */
.L_x_92:
[----:B0-----:R0:W1:Y:S02]  /*6c30*/  SYNCS.PHASECHK.TRANS64.TRYWAIT P0, [R9+URZ], R4 ;  /* 0x00000004090075a7 */ /* 0x001064000800017f */
[----:B-1----:R-:W-:Y:S05]  /*6c40*/  @!P0 NANOSLEEP.SYNCS 0x989680 ;  /* 0x009896800000895d */ /* 0x002fea0003900000 */
[----:B------:R-:W1:Y:S02]  /*6c50*/  @!P0 SYNCS.PHASECHK.TRANS64 P0, [R9+URZ], R4 ;  /* 0x00000004090085a7 */ /* 0x000e64000800007f */
[----:B-1----:R-:W-:Y:S05]  /*6c60*/  @!P0 BRA `(.L_x_92) ;  /* 0xfffffffc00f08947 */ /* 0x002fea000383ffff */
[----:B------:R-:W-:Y:S05]  /*6c70*/  BRA `(.L_x_152) ;  /* 0xffffffe400b07947 */ /* 0x000fea000383ffff */
.L_x_93:
[----:B0-----:R0:W1:Y:S02]  /*6c80*/  SYNCS.PHASECHK.TRANS64.TRYWAIT P0, [R6+URZ], R5 ;  /* 0x00000005060075a7 */ /* 0x001064000800017f */
[----:B-1----:R-:W-:Y:S05]  /*6c90*/  @!P0 NANOSLEEP.SYNCS 0x989680 ;  /* 0x009896800000895d */ /* 0x002fea0003900000 */
[----:B------:R-:W1:Y:S02]  /*6ca0*/  @!P0 SYNCS.PHASECHK.TRANS64 P0, [R6+URZ], R5 ;  /* 0x00000005060085a7 */ /* 0x000e64000800007f */
[----:B-1----:R-:W-:Y:S05]  /*6cb0*/  @!P0 BRA `(.L_x_93) ;  /* 0xfffffffc00f08947 */ /* 0x002fea000383ffff */
[----:B------:R-:W-:Y:S05]  /*6cc0*/  BRA `(.L_x_153) ;  /* 0xffffffe400c07947 */ /* 0x000fea000383ffff */
.L_x_94:
[----:B0-----:R0:W1:Y:S02]  /*6cd0*/  SYNCS.PHASECHK.TRANS64.TRYWAIT P0, [R9+URZ], R4 ;  /* 0x00000004090075a7 */ /* 0x001064000800017f */
[----:B-1----:R-:W-:Y:S05]  /*6ce0*/  @!P0 NANOSLEEP.SYNCS 0x989680 ;  /* 0x009896800000895d */ /* 0x002fea0003900000 */
[----:B------:R-:W1:Y:S02]  /*6cf0*/  @!P0 SYNCS.PHASECHK.TRANS64 P0, [R9+URZ], R4 ;  /* 0x00000004090085a7 */ /* 0x000e64000800007f */
[----:B-1----:R-:W-:Y:S05]  /*6d00*/  @!P0 BRA `(.L_x_94) ;  /* 0xfffffffc00f08947 */ /* 0x002fea000383ffff */
[----:B------:R-:W-:Y:S05]  /*6d10*/  BRA `(.L_x_154) ;  /* 0xffffffe400d07947 */ /* 0x000fea000383ffff */
.L_x_95:
[----:B0-----:R0:W1:Y:S02]  /*6d20*/  SYNCS.PHASECHK.TRANS64.TRYWAIT P0, [R6+URZ], R5 ;  /* 0x00000005060075a7 */ /* 0x001064000800017f */
[----:B-1----:R-:W-:Y:S05]  /*6d30*/  @!P0 NANOSLEEP.SYNCS 0x989680 ;  /* 0x009896800000895d */ /* 0x002fea0003900000 */
[----:B------:R-:W1:Y:S02]  /*6d40*/  @!P0 SYNCS.PHASECHK.TRANS64 P0, [R6+URZ], R5 ;  /* 0x00000005060085a7 */ /* 0x000e64000800007f */
[----:B-1----:R-:W-:Y:S05]  /*6d50*/  @!P0 BRA `(.L_x_95) ;  /* 0xfffffffc00f08947 */ /* 0x002fea000383ffff */
[----:B------:R-:W-:Y:S05]  /*6d60*/  BRA `(.L_x_155) ;  /* 0xffffffe400e07947 */ /* 0x000fea000383ffff */
.L_x_96:
[----:B0-----:R0:W1:Y:S02]  /*6d70*/  SYNCS.PHASECHK.TRANS64.TRYWAIT P0, [R9+URZ], R4 ;  /* 0x00000004090075a7 */ /* 0x001064000800017f */
[----:B-1----:R-:W-:Y:S05]  /*6d80*/  @!P0 NANOSLEEP.SYNCS 0x989680 ;  /* 0x009896800000895d */ /* 0x002fea0003900000 */
[----:B------:R-:W1:Y:S02]  /*6d90*/  @!P0 SYNCS.PHASECHK.TRANS64 P0, [R9+URZ], R4 ;  /* 0x00000004090085a7 */ /* 0x000e64000800007f */
[----:B-1----:R-:W-:Y:S05]  /*6da0*/  @!P0 BRA `(.L_x_96) ;  /* 0xfffffffc00f08947 */ /* 0x002fea000383ffff */
[----:B------:R-:W-:Y:S05]  /*6db0*/  BRA `(.L_x_156) ;  /* 0xffffffe400f07947 */ /* 0x000fea000383ffff */
.L_x_97:
[----:B0-----:R0:W1:Y:S02]  /*6dc0*/  SYNCS.PHASECHK.TRANS64.TRYWAIT P0, [R6+URZ], R5 ;  /* 0x00000005060075a7 */ /* 0x001064000800017f */
[----:B-1----:R-:W-:Y:S05]  /*6dd0*/  @!P0 NANOSLEEP.SYNCS 0x989680 ;  /* 0x009896800000895d */ /* 0x002fea0003900000 */
[----:B------:R-:W1:Y:S02]  /*6de0*/  @!P0 SYNCS.PHASECHK.TRANS64 P0, [R6+URZ], R5 ;  /* 0x00000005060085a7 */ /* 0x000e64000800007f */
[----:B-1----:R-:W-:Y:S05]  /*6df0*/  @!P0 BRA `(.L_x_97) ;  /* 0xfffffffc00f08947 */ /* 0x002fea000383ffff */
[----:B------:R-:W-:Y:S05]  /*6e00*/  BRA `(.L_x_157) ;  /* 0xffffffe800007947 */ /* 0x000fea000383ffff */
.L_x_98:
[----:B0-----:R0:W1:Y:S02]  /*6e10*/  SYNCS.PHASECHK.TRANS64.TRYWAIT P0, [R9+URZ], R4 ;  /* 0x00000004090075a7 */ /* 0x001064000800017f */
[----:B-1----:R-:W-:Y:S05]  /*6e20*/  @!P0 NANOSLEEP.SYNCS 0x989680 ;  /* 0x009896800000895d */ /* 0x002fea0003900000 */
[----:B------:R-:W1:Y:S02]  /*6e30*/  @!P0 SYNCS.PHASECHK.TRANS64 P0, [R9+URZ], R4 ;  /* 0x00000004090085a7 */ /* 0x000e64000800007f */
[----:B-1----:R-:W-:Y:S05]  /*6e40*/  @!P0 BRA `(.L_x_98) ;  /* 0xfffffffc00f08947 */ /* 0x002fea000383ffff */
[----:B------:R-:W-:Y:S05]  /*6e50*/  BRA `(.L_x_158) ;  /* 0xffffffe800107947 */ /* 0x000fea000383ffff */
.L_x_99:
[----:B0-----:R0:W1:Y:S02]  /*6e60*/  SYNCS.PHASECHK.TRANS64.TRYWAIT P0, [R6+URZ], R5 ;  /* 0x00000005060075a7 */ /* 0x001064000800017f */
[----:B-1----:R-:W-:Y:S05]  /*6e70*/  @!P0 NANOSLEEP.SYNCS 0x989680 ;  /* 0x009896800000895d */ /* 0x002fea0003900000 */
[----:B------:R-:W1:Y:S02]  /*6e80*/  @!P0 SYNCS.PHASECHK.TRANS64 P0, [R6+URZ], R5 ;  /* 0x00000005060085a7 */ /* 0x000e64000800007f */
[----:B-1----:R-:W-:Y:S05]  /*6e90*/  @!P0 BRA `(.L_x_99) ;  /* 0xfffffffc00f08947 */ /* 0x002fea000383ffff */
[----:B------:R-:W-:Y:S05]  /*6ea0*/  BRA `(.L_x_159) ;  /* 0xffffffe800207947 */ /* 0x000fea000383ffff */
.L_x_100:
[----:B0-----:R0:W1:Y:S02]  /*6eb0*/  SYNCS.PHASECHK.TRANS64.TRYWAIT P0, [R9+URZ], R4 ;  /* 0x00000004090075a7 */ /* 0x001064000800017f */
[----:B-1----:R-:W-:Y:S05]  /*6ec0*/  @!P0 NANOSLEEP.SYNCS 0x989680 ;  /* 0x009896800000895d */ /* 0x002fea0003900000 */
[----:B------:R-:W1:Y:S02]  /*6ed0*/  @!P0 SYNCS.PHASECHK.TRANS64 P0, [R9+URZ], R4 ;  /* 0x00000004090085a7 */ /* 0x000e64000800007f */
[----:B-1----:R-:W-:Y:S05]  /*6ee0*/  @!P0 BRA `(.L_x_100) ;  /* 0xfffffffc00f08947 */ /* 0x002fea000383ffff */
[----:B------:R-:W-:Y:S05]  /*6ef0*/  BRA `(.L_x_160) ;  /* 0xffffffe800307947 */ /* 0x000fea000383ffff */
.L_x_101:
[----:B0-----:R0:W1:Y:S02]  /*6f00*/  SYNCS.PHASECHK.TRANS64.TRYWAIT P0, [R6+URZ], R5 ;  /* 0x00000005060075a7 */ /* 0x001064000800017f */
[----:B-1----:R-:W-:Y:S05]  /*6f10*/  @!P0 NANOSLEEP.SYNCS 0x989680 ;  /* 0x009896800000895d */ /* 0x002fea0003900000 */
[----:B------:R-:W1:Y:S02]  /*6f20*/  @!P0 SYNCS.PHASECHK.TRANS64 P0, [R6+URZ], R5 ;  /* 0x00000005060085a7 */ /* 0x000e64000800007f */
[----:B-1----:R-:W-:Y:S05]  /*6f30*/  @!P0 BRA `(.L_x_101) ;  /* 0xfffffffc00f08947 */ /* 0x002fea000383ffff */
[----:B------:R-:W-:Y:S05]  /*6f40*/  BRA `(.L_x_161) ;  /* 0xffffffe800407947 */ /* 0x000fea000383ffff */
.L_x_102:
[----:B0-----:R0:W1:Y:S02]  /*6f50*/  SYNCS.PHASECHK.TRANS64.TRYWAIT P0, [R9+URZ], R4 ;  /* 0x00000004090075a7 */ /* 0x001064000800017f */
[----:B-1----:R-:W-:Y:S05]  /*6f60*/  @!P0 NANOSLEEP.SYNCS 0x989680 ;  /* 0x009896800000895d */ /* 0x002fea0003900000 */
[----:B------:R-:W1:Y:S02]  /*6f70*/  @!P0 SYNCS.PHASECHK.TRANS64 P0, [R9+URZ], R4 ;  /* 0x00000004090085a7 */ /* 0x000e64000800007f */
[----:B-1----:R-:W-:Y:S05]  /*6f80*/  @!P0 BRA `(.L_x_102) ;  /* 0xfffffffc00f08947 */ /* 0x002fea000383ffff */
[----:B------:R-:W-:Y:S05]  /*6f90*/  BRA `(.L_x_162) ;  /* 0xffffffe800507947 */ /* 0x000fea000383ffff */
.L_x_103:
[----:B0-----:R0:W1:Y:S02]  /*6fa0*/  SYNCS.PHASECHK.TRANS64.TRYWAIT P0, [R6+URZ], R5 ;  /* 0x00000005060075a7 */ /* 0x001064000800017f */
[----:B-1----:R-:W-:Y:S05]  /*6fb0*/  @!P0 NANOSLEEP.SYNCS 0x989680 ;  /* 0x009896800000895d */ /* 0x002fea0003900000 */
[----:B------:R-:W1:Y:S02]  /*6fc0*/  @!P0 SYNCS.PHASECHK.TRANS64 P0, [R6+URZ], R5 ;  /* 0x00000005060085a7 */ /* 0x000e64000800007f */
[----:B-1----:R-:W-:Y:S05]  /*6fd0*/  @!P0 BRA `(.L_x_103) ;  /* 0xfffffffc00f08947 */ /* 0x002fea000383ffff */
[----:B------:R-:W-:Y:S05]  /*6fe0*/  BRA `(.L_x_163) ;  /* 0xffffffe800607947 */ /* 0x000fea000383ffff */
.L_x_104:
[----:B0-----:R0:W1:Y:S02]  /*6ff0*/  SYNCS.PHASECHK.TRANS64.TRYWAIT P0, [R9+URZ], R4 ;  /* 0x00000004090075a7 */ /* 0x001064000800017f */
[----:B-1----:R-:W-:Y:S05]  /*7000*/  @!P0 NANOSLEEP.SYNCS 0x989680 ;  /* 0x009896800000895d */ /* 0x002fea0003900000 */
[----:B------:R-:W1:Y:S02]  /*7010*/  @!P0 SYNCS.PHASECHK.TRANS64 P0, [R9+URZ], R4 ;  /* 0x00000004090085a7 */ /* 0x000e64000800007f */
[----:B-1----:R-:W-:Y:S05]  /*7020*/  @!P0 BRA `(.L_x_104) ;  /* 0xfffffffc00f08947 */ /* 0x002fea000383ffff */
[----:B------:R-:W-:Y:S05]  /*7030*/  BRA `(.L_x_164) ;  /* 0xffffffe800707947 */ /* 0x000fea000383ffff */
.L_x_105:
[----:B0-----:R0:W1:Y:S02]  /*7040*/  SYNCS.PHASECHK.TRANS64.TRYWAIT P0, [R6+URZ], R5 ;  /* 0x00000005060075a7 */ /* 0x001064000800017f */
[----:B-1----:R-:W-:Y:S05]  /*7050*/  @!P0 NANOSLEEP.SYNCS 0x989680 ;  /* 0x009896800000895d */ /* 0x002fea0003900000 */
[----:B------:R-:W1:Y:S02]  /*7060*/  @!P0 SYNCS.PHASECHK.TRANS64 P0, [R6+URZ], R5 ;  /* 0x00000005060085a7 */ /* 0x000e64000800007f */
[----:B-1----:R-:W-:Y:S05]  /*7070*/  @!P0 BRA `(.L_x_105) ;  /* 0xfffffffc00f08947 */ /* 0x002fea000383ffff */
[----:B------:R-:W-:Y:S05]  /*7080*/  BRA `(.L_x_165) ;  /* 0xffffffe800807947 */ /* 0x000fea000383ffff */
.L_x_106:
[----:B0-----:R0:W1:Y:S02]  /*7090*/  SYNCS.PHASECHK.TRANS64.TRYWAIT P0, [R9+URZ], R4 ;  /* 0x00000004090075a7 */ /* 0x001064000800017f */
[----:B-1----:R-:W-:Y:S05]  /*70a0*/  @!P0 NANOSLEEP.SYNCS 0x989680 ;  /* 0x009896800000895d */ /* 0x002fea0003900000 */
[----:B------:R-:W1:Y:S02]  /*70b0*/  @!P0 SYNCS.PHASECHK.TRANS64 P0, [R9+URZ], R4 ;  /* 0x00000004090085a7 */ /* 0x000e64000800007f */
[----:B-1----:R-:W-:Y:S05]  /*70c0*/  @!P0 BRA `(.L_x_106) ;  /* 0xfffffffc00f08947 */ /* 0x002fea000383ffff */
[----:B------:R-:W-:Y:S05]  /*70d0*/  BRA `(.L_x_166) ;  /* 0xffffffe800907947 */ /* 0x000fea000383ffff */
.L_x_107:
[----:B0-----:R0:W1:Y:S02]  /*70e0*/  SYNCS.PHASECHK.TRANS64.TRYWAIT P0, [R6+URZ], R5 ;  /* 0x00000005060075a7 */ /* 0x001064000800017f */
[----:B-1----:R-:W-:Y:S05]  /*70f0*/  @!P0 NANOSLEEP.SYNCS 0x989680 ;  /* 0x009896800000895d */ /* 0x002fea0003900000 */
[----:B------:R-:W1:Y:S02]  /*7100*/  @!P0 SYNCS.PHASECHK.TRANS64 P0, [R6+URZ], R5 ;  /* 0x00000005060085a7 */ /* 0x000e64000800007f */
[----:B-1----:R-:W-:Y:S05]  /*7110*/  @!P0 BRA `(.L_x_107) ;  /* 0xfffffffc00f08947 */ /* 0x002fea000383ffff */
[----:B------:R-:W-:Y:S05]  /*7120*/  BRA `(.L_x_167) ;  /* 0xffffffe800a07947 */ /* 0x000fea000383ffff */
.L_x_108:
[----:B0-----:R0:W1:Y:S02]  /*7130*/  SYNCS.PHASECHK.TRANS64.TRYWAIT P0, [R9+URZ], R4 ;  /* 0x00000004090075a7 */ /* 0x001064000800017f */
[----:B-1----:R-:W-:Y:S05]  /*7140*/  @!P0 NANOSLEEP.SYNCS 0x989680 ;  /* 0x009896800000895d */ /* 0x002fea0003900000 */
[----:B------:R-:W1:Y:S02]  /*7150*/  @!P0 SYNCS.PHASECHK.TRANS64 P0, [R9+URZ], R4 ;  /* 0x00000004090085a7 */ /* 0x000e64000800007f */
[----:B-1----:R-:W-:Y:S05]  /*7160*/  @!P0 BRA `(.L_x_108) ;  /* 0xfffffffc00f08947 */ /* 0x002fea000383ffff */
[----:B------:R-:W-:Y:S05]  /*7170*/  BRA `(.L_x_168) ;  /* 0xffffffe800b07947 */ /* 0x000fea000383ffff */
.L_x_109:
[----:B0-----:R0:W1:Y:S02]  /*7180*/  SYNCS.PHASECHK.TRANS64.TRYWAIT P0, [R6+URZ], R5 ;  /* 0x00000005060075a7 */ /* 0x001064000800017f */
[----:B-1----:R-:W-:Y:S05]  /*7190*/  @!P0 NANOSLEEP.SYNCS 0x989680 ;  /* 0x009896800000895d */ /* 0x002fea0003900000 */
[----:B------:R-:W1:Y:S02]  /*71a0*/  @!P0 SYNCS.PHASECHK.TRANS64 P0, [R6+URZ], R5 ;  /* 0x00000005060085a7 */ /* 0x000e64000800007f */
[----:B-1----:R-:W-:Y:S05]  /*71b0*/  @!P0 BRA `(.L_x_109) ;  /* 0xfffffffc00f08947 */ /* 0x002fea000383ffff */
[----:B------:R-:W-:Y:S05]  /*71c0*/  BRA `(.L_x_169) ;  /* 0xffffffe800c07947 */ /* 0x000fea000383ffff */
.L_x_110:
[----:B0-----:R0:W1:Y:S02]  /*71d0*/  SYNCS.PHASECHK.TRANS64.TRYWAIT P0, [R9+URZ], R4 ;  /* 0x00000004090075a7 */ /* 0x001064000800017f */
[----:B-1----:R-:W-:Y:S05]  /*71e0*/  @!P0 NANOSLEEP.SYNCS 0x989680 ;  /* 0x009896800000895d */ /* 0x002fea0003900000 */
[----:B------:R-:W1:Y:S02]  /*71f0*/  @!P0 SYNCS.PHASECHK.TRANS64 P0, [R9+URZ], R4 ;  /* 0x00000004090085a7 */ /* 0x000e64000800007f */
[----:B-1----:R-:W-:Y:S05]  /*7200*/  @!P0 BRA `(.L_x_110) ;  /* 0xfffffffc00f08947 */ /* 0x002fea000383ffff */
[----:B------:R-:W-:Y:S05]  /*7210*/  BRA `(.L_x_170) ;  /* 0xffffffe800d07947 */ /* 0x000fea000383ffff */
.L_x_111:
[----:B0-----:R0:W1:Y:S02]  /*7220*/  SYNCS.PHASECHK.TRANS64.TRYWAIT P0, [R6+URZ], R5 ;  /* 0x00000005060075a7 */ /* 0x001064000800017f */
[----:B-1----:R-:W-:Y:S05]  /*7230*/  @!P0 NANOSLEEP.SYNCS 0x989680 ;  /* 0x009896800000895d */ /* 0x002fea0003900000 */
[----:B------:R-:W1:Y:S02]  /*7240*/  @!P0 SYNCS.PHASECHK.TRANS64 P0, [R6+URZ], R5 ;  /* 0x00000005060085a7 */ /* 0x000e64000800007f */
[----:B-1----:R-:W-:Y:S05]  /*7250*/  @!P0 BRA `(.L_x_111) ;  /* 0xfffffffc00f08947 */ /* 0x002fea000383ffff */
[----:B------:R-:W-:Y:S05]  /*7260*/  BRA `(.L_x_171) ;  /* 0xffffffe800e07947 */ /* 0x000fea000383ffff */
.L_x_112:
[----:B0-----:R0:W1:Y:S02]  /*7270*/  SYNCS.PHASECHK.TRANS64.TRYWAIT P0, [R9+URZ], R4 ;  /* 0x00000004090075a7 */ /* 0x001064000800017f */
[----:B-1----:R-:W-:Y:S05]  /*7280*/  @!P0 NANOSLEEP.SYNCS 0x989680 ;  /* 0x009896800000895d */ /* 0x002fea0003900000 */
[----:B------:R-:W1:Y:S02]  /*7290*/  @!P0 SYNCS.PHASECHK.TRANS64 P0, [R9+URZ], R4 ;  /* 0x00000004090085a7 */ /* 0x000e64000800007f */
[----:B-1----:R-:W-:Y:S05]  /*72a0*/  @!P0 BRA `(.L_x_112) ;  /* 0xfffffffc00f08947 */ /* 0x002fea000383ffff */
[----:B------:R-:W-:Y:S05]  /*72b0*/  BRA `(.L_x_172) ;  /* 0xffffffe800f07947 */ /* 0x000fea000383ffff */
.L_x_113:
[----:B0-----:R0:W1:Y:S02]  /*72c0*/  SYNCS.PHASECHK.TRANS64.TRYWAIT P0, [R6+URZ], R5 ;  /* 0x00000005060075a7 */ /* 0x001064000800017f */
[----:B-1----:R-:W-:Y:S05]  /*72d0*/  @!P0 NANOSLEEP.SYNCS 0x989680 ;  /* 0x009896800000895d */ /* 0x002fea0003900000 */
[----:B------:R-:W1:Y:S02]  /*72e0*/  @!P0 SYNCS.PHASECHK.TRANS64 P0, [R6+URZ], R5 ;  /* 0x00000005060085a7 */ /* 0x000e64000800007f */
[----:B-1----:R-:W-:Y:S05]  /*72f0*/  @!P0 BRA `(.L_x_113) ;  /* 0xfffffffc00f08947 */ /* 0x002fea000383ffff */
[----:B------:R-:W-:Y:S05]  /*7300*/  BRA `(.L_x_173) ;  /* 0xffffffec00007947 */ /* 0x000fea000383ffff */
.L_x_114:
[----:B0-----:R0:W1:Y:S02]  /*7310*/  SYNCS.PHASECHK.TRANS64.TRYWAIT P0, [R9+URZ], R4 ;  /* 0x00000004090075a7 */ /* 0x001064000800017f */
[----:B-1----:R-:W-:Y:S05]  /*7320*/  @!P0 NANOSLEEP.SYNCS 0x989680 ;  /* 0x009896800000895d */ /* 0x002fea0003900000 */
[----:B------:R-:W1:Y:S02]  /*7330*/  @!P0 SYNCS.PHASECHK.TRANS64 P0, [R9+URZ], R4 ;  /* 0x00000004090085a7 */ /* 0x000e64000800007f */
[----:B-1----:R-:W-:Y:S05]  /*7340*/  @!P0 BRA `(.L_x_114) ;  /* 0xfffffffc00f08947 */ /* 0x002fea000383ffff */
[----:B------:R-:W-:Y:S05]  /*7350*/  BRA `(.L_x_174) ;  /* 0xffffffec00107947 */ /* 0x000fea000383ffff */
.L_x_115:
[----:B0-----:R0:W1:Y:S02]  /*7360*/  SYNCS.PHASECHK.TRANS64.TRYWAIT P0, [R6+URZ], R5 ;  /* 0x00000005060075a7 */ /* 0x001064000800017f */
[----:B-1----:R-:W-:Y:S05]  /*7370*/  @!P0 NANOSLEEP.SYNCS 0x989680 ;  /* 0x009896800000895d */ /* 0x002fea0003900000 */
[----:B------:R-:W1:Y:S02]  /*7380*/  @!P0 SYNCS.PHASECHK.TRANS64 P0, [R6+URZ], R5 ;  /* 0x00000005060085a7 */ /* 0x000e64000800007f */
[----:B-1----:R-:W-:Y:S05]  /*7390*/  @!P0 BRA `(.L_x_115) ;  /* 0xfffffffc00f08947 */ /* 0x002fea000383ffff */
[----:B------:R-:W-:Y:S05]  /*73a0*/  BRA `(.L_x_175) ;  /* 0xffffffec00207947 */ /* 0x000fea000383ffff */
.L_x_116:
[----:B0-----:R0:W1:Y:S02]  /*73b0*/  SYNCS.PHASECHK.TRANS64.TRYWAIT P0, [R9+URZ], R4 ;  /* 0x00000004090075a7 */ /* 0x001064000800017f */
[----:B-1----:R-:W-:Y:S05]  /*73c0*/  @!P0 NANOSLEEP.SYNCS 0x989680 ;  /* 0x009896800000895d */ /* 0x002fea0003900000 */
[----:B------:R-:W1:Y:S02]  /*73d0*/  @!P0 SYNCS.PHASECHK.TRANS64 P0, [R9+URZ], R4 ;  /* 0x00000004090085a7 */ /* 0x000e64000800007f */
[----:B-1----:R-:W-:Y:S05]  /*73e0*/  @!P0 BRA `(.L_x_116) ;  /* 0xfffffffc00f08947 */ /* 0x002fea000383ffff */
[----:B------:R-:W-:Y:S05]  /*73f0*/  BRA `(.L_x_176) ;  /* 0xffffffec00307947 */ /* 0x000fea000383ffff */
.L_x_117:
[----:B0-----:R0:W1:Y:S02]  /*7400*/  SYNCS.PHASECHK.TRANS64.TRYWAIT P0, [R8+URZ], R5 ;  /* 0x00000005080075a7 */ /* 0x001064000800017f */
[----:B-1----:R-:W-:Y:S05]  /*7410*/  @!P0 NANOSLEEP.SYNCS 0x989680 ;  /* 0x009896800000895d */ /* 0x002fea0003900000 */
[----:B------:R-:W1:Y:S02]  /*7420*/  @!P0 SYNCS.PHASECHK.TRANS64 P0, [R8+URZ], R5 ;  /* 0x00000005080085a7 */ /* 0x000e64000800007f */
[----:B-1----:R-:W-:Y:S05]  /*7430*/  @!P0 BRA `(.L_x_117) ;  /* 0xfffffffc00f08947 */ /* 0x002fea000383ffff */
[----:B------:R-:W-:Y:S05]  /*7440*/  BRA `(.L_x_177) ;  /* 0xffffffec00407947 */ /* 0x000fea000383ffff */
.L_x_118:
[----:B-1----:R1:W2:Y:S02]  /*7450*/  SYNCS.PHASECHK.TRANS64.TRYWAIT P0, [R11+URZ], R6 ;  /* 0x000000060b0075a7 */ /* 0x0022a4000800017f */
[----:B--2---:R-:W-:Y:S05]  /*7460*/  @!P0 NANOSLEEP.SYNCS 0x989680 ;  /* 0x009896800000895d */ /* 0x004fea0003900000 */
[----:B------:R-:W2:Y:S02]  /*7470*/  @!P0 SYNCS.PHASECHK.TRANS64 P0, [R11+URZ], R6 ;  /* 0x000000060b0085a7 */ /* 0x000ea4000800007f */
[----:B--2---:R-:W-:Y:S05]  /*7480*/  @!P0 BRA `(.L_x_118) ;  /* 0xfffffffc00f08947 */ /* 0x004fea000383ffff */
[----:B------:R-:W-:Y:S05]  /*7490*/  BRA `(.L_x_178) ;  /* 0xffffffec00487947 */ /* 0x000fea000383ffff */
.L_x_179:
[----:B------:R-:W-:-:S00]  /*74a0*/  BRA `(.L_x_179) ;  /* 0xfffffffc00fc7947 */ /* 0x000fc0000383ffff */
[----:B------:R-:W-:-:S00]  /*74b0*/  NOP ;  /* 0x0000000000007918 */ /* 0x000fc00000000000 */
        /* <DEDUP_REMOVED lines=12> */
.L_x_180:


//--------------------- .nv.shared._ZN7cutlass13device_kernelINS_4gemm6kernel13GemmUniversalIN4cute5tupleIJiiiiEEENS1_10collective13CollectiveMmaINS1_37MainloopSm90TmaGmmaWarpSpecializedFP8ILi53ENS5_IJNS4_1CILi1EEESB_SB_EEENS1_35KernelTmaWarpSpecializedCooperativeEEENS5_IJNSA_ILi128EEENSA_ILi8EEENSA_ILi32EEEEEENS_12float_e4m3_tENS5_IJlSB_lEEESJ_SK_NS4_8TiledMMAINS4_8MMA_AtomIJNS4_4SM904GMMA29MMA_64x8x32_F32E4M3E4M3_SS_TNILNSO_7ScaleInE1ELSQ_1EEEEEENS4_6LayoutINS5_IJNSA_ILi2EEESB_SB_EEENS5_IJSB_NSA_ILi0EEESW_EEEEENS5_IJNS4_10UnderscoreESZ_SZ_EEEEENS4_13SM90_TMA_LOADENS4_14ComposedLayoutINS4_7SwizzleILi1ELi4ELi3EEENS4_18smem_ptr_flag_bitsILi8EEENST_INS5_IJSG_SH_EEENS5_IJSH_SB_EEEEEEEvNS4_8identityES12_S1B_vS1C_EENS_8epilogue10collective6detail29Sm90TmaWarpSpecializedAdapterINS1F_15DefaultEpilogueISJ_SK_SK_NS1E_6thread17LinearCombinationISJ_Li1EffLNS1J_9ScaleType4KindE0ELNS_15FloatRoundStyleE2ESJ_EENS1_15EpilogueDefaultEEEEEvvEEEEvNT_6ParamsE --------------------------
	.section	.nv.shared._ZN7cutlass13device_kernelINS_4gemm6kernel13GemmUniversalIN4cute5tupleIJiiiiEEENS1_10collective13CollectiveMmaINS1_37MainloopSm90TmaGmmaWarpSpecializedFP8ILi53ENS5_IJNS4_1CILi1EEESB_SB_EEENS1_35KernelTmaWarpSpecializedCooperativeEEENS5_IJNSA_ILi128EEENSA_ILi8EEENSA_ILi32EEEEEENS_12float_e4m3_tENS5_IJlSB_lEEESJ_SK_NS4_8TiledMMAINS4_8MMA_AtomIJNS4_4SM904GMMA29MMA_64x8x32_F32E4M3E4M3_SS_TNILNSO_7ScaleInE1ELSQ_1EEEEEENS4_6LayoutINS5_IJNSA_ILi2EEESB_SB_EEENS5_IJSB_NSA_ILi0EEESW_EEEEENS5_IJNS4_10UnderscoreESZ_SZ_EEEEENS4_13SM90_TMA_LOADENS4_14ComposedLayoutINS4_7SwizzleILi1ELi4ELi3EEENS4_18smem_ptr_flag_bitsILi8EEENST_INS5_IJSG_SH_EEENS5_IJSH_SB_EEEEEEEvNS4_8identityES12_S1B_vS1C_EENS_8epilogue10collective6detail29Sm90TmaWarpSpecializedAdapterINS1F_15DefaultEpilogueISJ_SK_SK_NS1E_6thread17LinearCombinationISJ_Li1EffLNS1J_9ScaleType4KindE0ELNS_15FloatRoundStyleE2ESJ_EENS1_15EpilogueDefaultEEEEEvvEEEEvNT_6ParamsE,"aw",@nobits
	.sectionflags	@""
	.align	16
	.zero		1024


//--------------------- .nv.shared.reserved.0     --------------------------
	.section	.nv.shared.reserved.0,"aw",@nobits
	.weak		__nv_reservedSMEM_offset_0_alias
	.size		__nv_reservedSMEM_offset_0_alias, 0, 0
	.other		__nv_reservedSMEM_offset_0_alias,@"STO_CUDA_RESERVED_SHARED STV_DEFAULT"
__nv_reservedSMEM_offset_0_alias:
	.zero		0


//--------------------- .nv.global                --------------------------
	.section	.nv.global,"aw",@nobits
.nv.global:
	.type		_ZN39_INTERNAL_a05393f5_4_k_cu_347e06d5_32964cute1_E,@object
	.size		_ZN39_INTERNAL_a05393f5_4_k_cu_347e06d5_32964cute1_E,(_ZN39_INTERNAL_a05393f5_4_k_cu_347e06d5_32964cuda3std3__45__cpo6cbeginE - _ZN39_INTERNAL_a05393f5_4_k_cu_347e06d5_32964cute1_E)
_ZN39_INTERNAL_a05393f5_4_k_cu_347e06d5_32964cute1_E:
	.zero		1
	.type		_ZN39_INTERNAL_a05393f5_4_k_cu_347e06d5_32964cuda3std3__45__cpo6cbeginE,@object
	.size		_ZN39_INTERNAL_a05393f5_4_k_cu_347e06d5_32964cuda3std3__45__cpo6cbeginE,(_ZN39_INTERNAL_a05393f5_4_k_cu_347e06d5_32964cuda3std3__48in_placeE - _ZN39_INTERNAL_a05393f5_4_k_cu_347e06d5_32964cuda3std3__45__cpo6cbeginE)
_ZN39_INTERNAL_a05393f5_4_k_cu_347e06d5_32964cuda3std3__45__cpo6cbeginE:
	.zero		1
	.type		_ZN39_INTERNAL_a05393f5_4_k_cu_347e06d5_32964cuda3std3__48in_placeE,@object
	.size		_ZN39_INTERNAL_a05393f5_4_k_cu_347e06d5_32964cuda3std3__48in_placeE,(_ZN39_INTERNAL_a05393f5_4_k_cu_347e06d5_32964cuda3std6ranges3__45__cpo9iter_moveE - _ZN39_INTERNAL_a05393f5_4_k_cu_347e06d5_32964cuda3std3__48in_placeE)
_ZN39_INTERNAL_a05393f5_4_k_cu_347e06d5_32964cuda3std3__48in_placeE:
	.zero		1
	.type		_ZN39_INTERNAL_a05393f5_4_k_cu_347e06d5_32964cuda3std6ranges3__45__cpo9iter_moveE,@object
	.size		_ZN39_INTERNAL_a05393f5_4_k_cu_347e06d5_32964cuda3std6ranges3__45__cpo9iter_moveE,(_ZN39_INTERNAL_a05393f5_4_k_cu_347e06d5_32964cuda3std3__45__cpo5beginE - _ZN39_INTERNAL_a05393f5_4_k_cu_347e06d5_32964cuda3std6ranges3__45__cpo9iter_moveE)
_ZN39_INTERNAL_a05393f5_4_k_cu_347e06d5_32964cuda3std6ranges3__45__cpo9iter_moveE:
	.zero		1
	.type		_ZN39_INTERNAL_a05393f5_4_k_cu_347e06d5_32964cuda3std3__45__cpo5beginE,@object
	.size		_ZN39_INTERNAL_a05393f5_4_k_cu_347e06d5_32964cuda3std3__45__cpo5beginE,(_ZN39_INTERNAL_a05393f5_4_k_cu_347e06d5_32964cuda3std3__441_GLOBAL__N__a05393f5_4_k_cu_347e06d5_32966ignoreE - _ZN39_INTERNAL_a05393f5_4_k_cu_347e06d5_32964cuda3std3__45__cpo5beginE)
_ZN39_INTERNAL_a05393f5_4_k_cu_347e06d5_32964cuda3std3__45__cpo5beginE:
	.zero		1
	.type		_ZN39_INTERNAL_a05393f5_4_k_cu_347e06d5_32964cuda3std3__441_GLOBAL__N__a05393f5_4_k_cu_347e06d5_32966ignoreE,@object
	.size		_ZN39_INTERNAL_a05393f5_4_k_cu_347e06d5_32964cuda3std3__441_GLOBAL__N__a05393f5_4_k_cu_347e06d5_32966ignoreE,(_ZN39_INTERNAL_a05393f5_4_k_cu_347e06d5_32964cute7productE - _ZN39_INTERNAL_a05393f5_4_k_cu_347e06d5_32964cuda3std3__441_GLOBAL__N__a05393f5_4_k_cu_347e06d5_32966ignoreE)
_ZN39_INTERNAL_a05393f5_4_k_cu_347e06d5_32964cuda3std3__441_GLOBAL__N__a05393f5_4_k_cu_347e06d5_32966ignoreE:
	.zero		1
	.type		_ZN39_INTERNAL_a05393f5_4_k_cu_347e06d5_32964cute7productE,@object
	.size		_ZN39_INTERNAL_a05393f5_4_k_cu_347e06d5_32964cute7productE,(_ZN39_INTERNAL_a05393f5_4_k_cu_347e06d5_32964cuda3std3__45__cpo3endE - _ZN39_INTERNAL_a05393f5_4_k_cu_347e06d5_32964cute7productE)
_ZN39_INTERNAL_a05393f5_4_k_cu_347e06d5_32964cute7productE:
	.zero		1
	.type		_ZN39_INTERNAL_a05393f5_4_k_cu_347e06d5_32964cuda3std3__45__cpo3endE,@object
	.size		_ZN39_INTERNAL_a05393f5_4_k_cu_347e06d5_32964cuda3std3__45__cpo3endE,(_ZN39_INTERNAL_a05393f5_4_k_cu_347e06d5_32964cuda3std3__419piecewise_constructE - _ZN39_INTERNAL_a05393f5_4_k_cu_347e06d5_32964cuda3std3__45__cpo3endE)
_ZN39_INTERNAL_a05393f5_4_k_cu_347e06d5_32964cuda3std3__45__cpo3endE:
	.zero		1
	.type		_ZN39_INTERNAL_a05393f5_4_k_cu_347e06d5_32964cuda3std3__419piecewise_constructE,@object
	.size		_ZN39_INTERNAL_a05393f5_4_k_cu_347e06d5_32964cuda3std3__419piecewise_constructE,(_ZN39_INTERNAL_a05393f5_4_k_cu_347e06d5_32964cuda3std3__45__cpo4cendE - _ZN39_INTERNAL_a05393f5_4_k_cu_347e06d5_32964cuda3std3__419piecewise_constructE)
_ZN39_INTERNAL_a05393f5_4_k_cu_347e06d5_32964cuda3std3__419piecewise_constructE:
	.zero		1
	.type		_ZN39_INTERNAL_a05393f5_4_k_cu_347e06d5_32964cuda3std3__45__cpo4cendE,@object
	.size		_ZN39_INTERNAL_a05393f5_4_k_cu_347e06d5_32964cuda3std3__45__cpo4cendE,(_ZN39_INTERNAL_a05393f5_4_k_cu_347e06d5_32964cuda3std6ranges3__45__cpo4swapE - _ZN39_INTERNAL_a05393f5_4_k_cu_347e06d5_32964cuda3std3__45__cpo4cendE)
_ZN39_INTERNAL_a05393f5_4_k_cu_347e06d5_32964cuda3std3__45__cpo4cendE:
	.zero		1
	.type		_ZN39_INTERNAL_a05393f5_4_k_cu_347e06d5_32964cuda3std6ranges3__45__cpo4swapE,@object
	.size		_ZN39_INTERNAL_a05393f5_4_k_cu_347e06d5_32964cuda3std6ranges3__45__cpo4swapE,(.L_7 - _ZN39_INTERNAL_a05393f5_4_k_cu_347e06d5_32964cuda3std6ranges3__45__cpo4swapE)
_ZN39_INTERNAL_a05393f5_4_k_cu_347e06d5_32964cuda3std6ranges3__45__cpo4swapE:
	.zero		1
.L_7:


//--------------------- .nv.constant0._ZN7cutlass13device_kernelINS_4gemm6kernel13GemmUniversalIN4cute5tupleIJiiiiEEENS1_10collective13CollectiveMmaINS1_37MainloopSm90TmaGmmaWarpSpecializedFP8ILi53ENS5_IJNS4_1CILi1EEESB_SB_EEENS1_35KernelTmaWarpSpecializedCooperativeEEENS5_IJNSA_ILi128EEENSA_ILi8EEENSA_ILi32EEEEEENS_12float_e4m3_tENS5_IJlSB_lEEESJ_SK_NS4_8TiledMMAINS4_8MMA_AtomIJNS4_4SM904GMMA29MMA_64x8x32_F32E4M3E4M3_SS_TNILNSO_7ScaleInE1ELSQ_1EEEEEENS4_6LayoutINS5_IJNSA_ILi2EEESB_SB_EEENS5_IJSB_NSA_ILi0EEESW_EEEEENS5_IJNS4_10UnderscoreESZ_SZ_EEEEENS4_13SM90_TMA_LOADENS4_14ComposedLayoutINS4_7SwizzleILi1ELi4ELi3EEENS4_18smem_ptr_flag_bitsILi8EEENST_INS5_IJSG_SH_EEENS5_IJSH_SB_EEEEEEEvNS4_8identityES12_S1B_vS1C_EENS_8epilogue10collective6detail29Sm90TmaWarpSpecializedAdapterINS1F_15DefaultEpilogueISJ_SK_SK_NS1E_6thread17LinearCombinationISJ_Li1EffLNS1J_9ScaleType4KindE0ELNS_15FloatRoundStyleE2ESJ_EENS1_15EpilogueDefaultEEEEEvvEEEEvNT_6ParamsE --------------------------
	.section	.nv.constant0._ZN7cutlass13device_kernelINS_4gemm6kernel13GemmUniversalIN4cute5tupleIJiiiiEEENS1_10collective13CollectiveMmaINS1_37MainloopSm90TmaGmmaWarpSpecializedFP8ILi53ENS5_IJNS4_1CILi1EEESB_SB_EEENS1_35KernelTmaWarpSpecializedCooperativeEEENS5_IJNSA_ILi128EEENSA_ILi8EEENSA_ILi32EEEEEENS_12float_e4m3_tENS5_IJlSB_lEEESJ_SK_NS4_8TiledMMAINS4_8MMA_AtomIJNS4_4SM904GMMA29MMA_64x8x32_F32E4M3E4M3_SS_TNILNSO_7ScaleInE1ELSQ_1EEEEEENS4_6LayoutINS5_IJNSA_ILi2EEESB_SB_EEENS5_IJSB_NSA_ILi0EEESW_EEEEENS5_IJNS4_10UnderscoreESZ_SZ_EEEEENS4_13SM90_TMA_LOADENS4_14ComposedLayoutINS4_7SwizzleILi1ELi4ELi3EEENS4_18smem_ptr_flag_bitsILi8EEENST_INS5_IJSG_SH_EEENS5_IJSH_SB_EEEEEEEvNS4_8identityES12_S1B_vS1C_EENS_8epilogue10collective6detail29Sm90TmaWarpSpecializedAdapterINS1F_15DefaultEpilogueISJ_SK_SK_NS1E_6thread17LinearCombinationISJ_Li1EffLNS1J_9ScaleType4KindE0ELNS_15FloatRoundStyleE2ESJ_EENS1_15EpilogueDefaultEEEEEvvEEEEvNT_6ParamsE,"a",@progbits
	.sectionflags	@""
	.align	4
.nv.constant0._ZN7cutlass13device_kernelINS_4gemm6kernel13GemmUniversalIN4cute5tupleIJiiiiEEENS1_10collective13CollectiveMmaINS1_37MainloopSm90TmaGmmaWarpSpecializedFP8ILi53ENS5_IJNS4_1CILi1EEESB_SB_EEENS1_35KernelTmaWarpSpecializedCooperativeEEENS5_IJNSA_ILi128EEENSA_ILi8EEENSA_ILi32EEEEEENS_12float_e4m3_tENS5_IJlSB_lEEESJ_SK_NS4_8TiledMMAINS4_8MMA_AtomIJNS4_4SM904GMMA29MMA_64x8x32_F32E4M3E4M3_SS_TNILNSO_7ScaleInE1ELSQ_1EEEEEENS4_6LayoutINS5_IJNSA_ILi2EEESB_SB_EEENS5_IJSB_NSA_ILi0EEESW_EEEEENS5_IJNS4_10UnderscoreESZ_SZ_EEEEENS4_13SM90_TMA_LOADENS4_14ComposedLayoutINS4_7SwizzleILi1ELi4ELi3EEENS4_18smem_ptr_flag_bitsILi8EEENST_INS5_IJSG_SH_EEENS5_IJSH_SB_EEEEEEEvNS4_8identityES12_S1B_vS1C_EENS_8epilogue10collective6detail29Sm90TmaWarpSpecializedAdapterINS1F_15DefaultEpilogueISJ_SK_SK_NS1E_6thread17LinearCombinationISJ_Li1EffLNS1J_9ScaleType4KindE0ELNS_15FloatRoundStyleE2ESJ_EENS1_15EpilogueDefaultEEEEEvvEEEEvNT_6ParamsE:
	.zero		1664


//--------------------- SYMBOLS --------------------------

	.type		.nv.reservedSmem.offset0,@object
	.size		.nv.reservedSmem.offset0,0x4
